def attn_fwd(
    Q,
    K,
    V,
    Out,
    Lse,
    sm_scale,
    stride_qz,
    stride_qh,
    stride_qm,
    stride_qk,
    stride_kz,
    stride_kh,
    stride_kn,
    stride_kk,
    stride_vz,
    stride_vh,
    stride_vn,
    stride_vk,
    stride_oz,
    stride_oh,
    stride_om,
    stride_ok,
    seqlen_q,
    seqlen_k,
    BLOCK_M: tl.constexpr,
    BLOCK_N: tl.constexpr,
    HEAD_DIM: tl.constexpr,
    CAUSAL: tl.constexpr,
):
    start_m = tl.program_id(0)
    off_hz = tl.program_id(1)
    q_off = off_hz * stride_qh
    k_off = off_hz * stride_kh
    v_off = off_hz * stride_vh
    offs_m = start_m * BLOCK_M + tl.arange(0, BLOCK_M)
    offs_d = tl.arange(0, HEAD_DIM)
    offs_n = tl.arange(0, BLOCK_N)
    q_ptrs = Q + q_off + offs_m[:, None] * stride_qm + offs_d[None, :] * stride_qk
    k_ptrs = K + k_off + offs_d[:, None] * stride_kk + offs_n[None, :] * stride_kn
    v_ptrs = V + v_off + offs_n[:, None] * stride_vn + offs_d[None, :] * stride_vk
    m_i = tl.full([BLOCK_M], float("-inf"), dtype=tl.float32)
    l_i = tl.zeros([BLOCK_M], dtype=tl.float32) + 1.0
    acc = tl.zeros([BLOCK_M, HEAD_DIM], dtype=tl.float32)
    q = tl.load(q_ptrs)
    acc, l_i, m_i = _attn_fwd_inner(
        acc,
        l_i,
        m_i,
        q,
        k_ptrs,
        v_ptrs,
        sm_scale,
        stride_kn,
        stride_vn,
        start_m,
        seqlen_k,
        BLOCK_M,
        BLOCK_N,
        HEAD_DIM,
        CAUSAL,
    )
    acc = acc / l_i[:, None]
    lse = m_i + tl.math.log2(l_i) / 1.4426950408889634
    o_ptrs = (
        Out
        + off_hz * stride_oh
        + offs_m[:, None] * stride_om
        + offs_d[None, :] * stride_ok
    )
    tl.store(o_ptrs, acc.to(Out.dtype.element_ty))
    tl.store(Lse + off_hz * seqlen_q + offs_m, lse)

# config = {"BLOCK_M": 256, "BLOCK_N": 64, "HEAD_DIM": 128, "arch": "sm_100", "causal": true, "dtype": "bf16", "num_stages": 4, "num_warps": 16}
# arch = sm_100


// ===== COMPILED SASS (sm_100a) =====

	.target	sm_100a

	.elftype	@"ET_EXEC"


//--------------------- .note.nv.tkinfo           --------------------------
	.section	.note.nv.tkinfo,"",@"SHT_NOTE"
	.sectionflags	@"SHF_NOTE_NV_TKINFO"
	.tkinfo
        /*0018*/ 	.word	0x00000081
        /*0030*/ 	.string	""
        /*0030*/ 	.string	"ptxas-blackwell"
        /*0030*/ 	.string	"Cuda compilation tools, release 12.9, V12.9.86"
        /*0030*/ 	.string	"Build cuda_12.9.r12.9/compiler.36037853_0"
        /*0030*/ 	.string	"-v  -suppress-debug-info  -lineinfo  -arch sm_100a "



//--------------------- .note.nv.cuver            --------------------------
	.section	.note.nv.cuver,"",@"SHT_NOTE"
	.sectionflags	@"SHF_NOTE_NV_CUVER"
        /*0018*/ 	.short	0x0001
        /*001a*/ 	.short	0x0064
        /*001c*/ 	.short	0x0001
        /*001e*/ 	.short	0x0000
        /*0020*/ 	.short	0x0001
        /*0022*/ 	.short	0x0000


//--------------------- .nv.info                  --------------------------
	.section	.nv.info,"",@"SHT_CUDA_INFO"
	.align	4


	//----- nvinfo : EIATTR_REGCOUNT
	.align		4
        /*0000*/ 	.byte	0x04, 0x2f
        /*0002*/ 	.short	(.L_2 - .L_1)
	.align		4
.L_1:
        /*0004*/ 	.word	index@(attn_fwd)
        /*0008*/ 	.word	0x00000080


	//----- nvinfo : EIATTR_FRAME_SIZE
	.align		4
.L_2:
        /*000c*/ 	.byte	0x04, 0x11
        /*000e*/ 	.short	(.L_4 - .L_3)
	.align		4
.L_3:
        /*0010*/ 	.word	index@(attn_fwd)
        /*0014*/ 	.word	0x00000198


	//----- nvinfo : EIATTR_MIN_STACK_SIZE
	.align		4
.L_4:
        /*0018*/ 	.byte	0x04, 0x12
        /*001a*/ 	.short	(.L_6 - .L_5)
	.align		4
.L_5:
        /*001c*/ 	.word	index@(attn_fwd)
        /*0020*/ 	.word	0x00000198
.L_6:


//--------------------- .nv.info.attn_fwd         --------------------------
	.section	.nv.info.attn_fwd,"",@"SHT_CUDA_INFO"
	.sectionflags	@""
	.align	4


	//----- nvinfo : EIATTR_CUDA_API_VERSION
	.align		4
        /*0000*/ 	.byte	0x04, 0x37
        /*0002*/ 	.short	(.L_8 - .L_7)
.L_7:
        /*0004*/ 	.word	0x00000081


	//----- nvinfo : EIATTR_KPARAM_INFO
	.align		4
.L_8:
        /*0008*/ 	.byte	0x04, 0x17
        /*000a*/ 	.short	(.L_10 - .L_9)
.L_9:
        /*000c*/ 	.word	0x00000000
        /*0010*/ 	.short	0x0019
        /*0012*/ 	.short	0x0080
        /*0014*/ 	.byte	0x00, 0xf4, 0x21, 0x00


	//----- nvinfo : EIATTR_KPARAM_INFO
	.align		4
.L_10:
        /*0018*/ 	.byte	0x04, 0x17
        /*001a*/ 	.short	(.L_12 - .L_11)
.L_11:
        /*001c*/ 	.word	0x00000000
        /*0020*/ 	.short	0x0018
        /*0022*/ 	.short	0x0078
        /*0024*/ 	.byte	0x00, 0xf4, 0x21, 0x00


	//----- nvinfo : EIATTR_KPARAM_INFO
	.align		4
.L_12:
        /*0028*/ 	.byte	0x04, 0x17
        /*002a*/ 	.short	(.L_14 - .L_13)
.L_13:
        /*002c*/ 	.word	0x00000000
        /*0030*/ 	.short	0x0017
        /*0032*/ 	.short	0x0070
        /*0034*/ 	.byte	0x00, 0xf0, 0x11, 0x00


	//----- nvinfo : EIATTR_KPARAM_INFO
	.align		4
.L_14:
        /*0038*/ 	.byte	0x04, 0x17
        /*003a*/ 	.short	(.L_16 - .L_15)
.L_15:
        /*003c*/ 	.word	0x00000000
        /*0040*/ 	.short	0x0016
        /*0042*/ 	.short	0x006c
        /*0044*/ 	.byte	0x00, 0xf0, 0x11, 0x00


	//----- nvinfo : EIATTR_KPARAM_INFO
	.align		4
.L_16:
        /*0048*/ 	.byte	0x04, 0x17
        /*004a*/ 	.short	(.L_18 - .L_17)
.L_17:
        /*004c*/ 	.word	0x00000000
        /*0050*/ 	.short	0x0015
        /*0052*/ 	.short	0x0068
        /*0054*/ 	.byte	0x00, 0xf0, 0x11, 0x00


	//----- nvinfo : EIATTR_KPARAM_INFO
	.align		4
.L_18:
        /*0058*/ 	.byte	0x04, 0x17
        /*005a*/ 	.short	(.L_20 - .L_19)
.L_19:
        /*005c*/ 	.word	0x00000000
        /*0060*/ 	.short	0x0014
        /*0062*/ 	.short	0x0064
        /*0064*/ 	.byte	0x00, 0xf0, 0x11, 0x00


	//----- nvinfo : EIATTR_KPARAM_INFO
	.align		4
.L_20:
        /*0068*/ 	.byte	0x04, 0x17
        /*006a*/ 	.short	(.L_22 - .L_21)
.L_21:
        /*006c*/ 	.word	0x00000000
        /*0070*/ 	.short	0x0013
        /*0072*/ 	.short	0x0060
        /*0074*/ 	.byte	0x00, 0xf0, 0x11, 0x00


	//----- nvinfo : EIATTR_KPARAM_INFO
	.align		4
.L_22:
        /*0078*/ 	.byte	0x04, 0x17
        /*007a*/ 	.short	(.L_24 - .L_23)
.L_23:
        /*007c*/ 	.word	0x00000000
        /*0080*/ 	.short	0x0012
        /*0082*/ 	.short	0x005c
        /*0084*/ 	.byte	0x00, 0xf0, 0x11, 0x00


	//----- nvinfo : EIATTR_KPARAM_INFO
	.align		4
.L_24:
        /*0088*/ 	.byte	0x04, 0x17
        /*008a*/ 	.short	(.L_26 - .L_25)
.L_25:
        /*008c*/ 	.word	0x00000000
        /*0090*/ 	.short	0x0011
        /*0092*/ 	.short	0x0058
        /*0094*/ 	.byte	0x00, 0xf0, 0x11, 0x00


	//----- nvinfo : EIATTR_KPARAM_INFO
	.align		4
.L_26:
        /*0098*/ 	.byte	0x04, 0x17
        /*009a*/ 	.short	(.L_28 - .L_27)
.L_27:
        /*009c*/ 	.word	0x00000000
        /*00a0*/ 	.short	0x0010
        /*00a2*/ 	.short	0x0054
        /*00a4*/ 	.byte	0x00, 0xf0, 0x11, 0x00


	//----- nvinfo : EIATTR_KPARAM_INFO
	.align		4
.L_28:
        /*00a8*/ 	.byte	0x04, 0x17
        /*00aa*/ 	.short	(.L_30 - .L_29)
.L_29:
        /*00ac*/ 	.word	0x00000000
        /*00b0*/ 	.short	0x000f
        /*00b2*/ 	.short	0x0050
        /*00b4*/ 	.byte	0x00, 0xf0, 0x11, 0x00


	//----- nvinfo : EIATTR_KPARAM_INFO
	.align		4
.L_30:
        /*00b8*/ 	.byte	0x04, 0x17
        /*00ba*/ 	.short	(.L_32 - .L_31)
.L_31:
        /*00bc*/ 	.word	0x00000000
        /*00c0*/ 	.short	0x000e
        /*00c2*/ 	.short	0x004c
        /*00c4*/ 	.byte	0x00, 0xf0, 0x11, 0x00


	//----- nvinfo : EIATTR_KPARAM_INFO
	.align		4
.L_32:
        /*00c8*/ 	.byte	0x04, 0x17
        /*00ca*/ 	.short	(.L_34 - .L_33)
.L_33:
        /*00cc*/ 	.word	0x00000000
        /*00d0*/ 	.short	0x000d
        /*00d2*/ 	.short	0x0048
        /*00d4*/ 	.byte	0x00, 0xf0, 0x11, 0x00


	//----- nvinfo : EIATTR_KPARAM_INFO
	.align		4
.L_34:
        /*00d8*/ 	.byte	0x04, 0x17
        /*00da*/ 	.short	(.L_36 - .L_35)
.L_35:
        /*00dc*/ 	.word	0x00000000
        /*00e0*/ 	.short	0x000c
        /*00e2*/ 	.short	0x0044
        /*00e4*/ 	.byte	0x00, 0xf0, 0x11, 0x00


	//----- nvinfo : EIATTR_KPARAM_INFO
	.align		4
.L_36:
        /*00e8*/ 	.byte	0x04, 0x17
        /*00ea*/ 	.short	(.L_38 - .L_37)
.L_37:
        /*00ec*/ 	.word	0x00000000
        /*00f0*/ 	.short	0x000b
        /*00f2*/ 	.short	0x0040
        /*00f4*/ 	.byte	0x00, 0xf0, 0x11, 0x00


	//----- nvinfo : EIATTR_KPARAM_INFO
	.align		4
.L_38:
        /*00f8*/ 	.byte	0x04, 0x17
        /*00fa*/ 	.short	(.L_40 - .L_39)
.L_39:
        /*00fc*/ 	.word	0x00000000
        /*0100*/ 	.short	0x000a
        /*0102*/ 	.short	0x003c
        /*0104*/ 	.byte	0x00, 0xf0, 0x11, 0x00


	//----- nvinfo : EIATTR_KPARAM_INFO
	.align		4
.L_40:
        /*0108*/ 	.byte	0x04, 0x17
        /*010a*/ 	.short	(.L_42 - .L_41)
.L_41:
        /*010c*/ 	.word	0x00000000
        /*0110*/ 	.short	0x0009
        /*0112*/ 	.short	0x0038
        /*0114*/ 	.byte	0x00, 0xf0, 0x11, 0x00


	//----- nvinfo : EIATTR_KPARAM_INFO
	.align		4
.L_42:
        /*0118*/ 	.byte	0x04, 0x17
        /*011a*/ 	.short	(.L_44 - .L_43)
.L_43:
        /*011c*/ 	.word	0x00000000
        /*0120*/ 	.short	0x0008
        /*0122*/ 	.short	0x0034
        /*0124*/ 	.byte	0x00, 0xf0, 0x11, 0x00


	//----- nvinfo : EIATTR_KPARAM_INFO
	.align		4
.L_44:
        /*0128*/ 	.byte	0x04, 0x17
        /*012a*/ 	.short	(.L_46 - .L_45)
.L_45:
        /*012c*/ 	.word	0x00000000
        /*0130*/ 	.short	0x0007
        /*0132*/ 	.short	0x0030
        /*0134*/ 	.byte	0x00, 0xf0, 0x11, 0x00


	//----- nvinfo : EIATTR_KPARAM_INFO
	.align		4
.L_46:
        /*0138*/ 	.byte	0x04, 0x17
        /*013a*/ 	.short	(.L_48 - .L_47)
.L_47:
        /*013c*/ 	.word	0x00000000
        /*0140*/ 	.short	0x0006
        /*0142*/ 	.short	0x002c
        /*0144*/ 	.byte	0x00, 0xf0, 0x11, 0x00


	//----- nvinfo : EIATTR_KPARAM_INFO
	.align		4
.L_48:
        /*0148*/ 	.byte	0x04, 0x17
        /*014a*/ 	.short	(.L_50 - .L_49)
.L_49:
        /*014c*/ 	.word	0x00000000
        /*0150*/ 	.short	0x0005
        /*0152*/ 	.short	0x0028
        /*0154*/ 	.byte	0x00, 0xf0, 0x11, 0x00


	//----- nvinfo : EIATTR_KPARAM_INFO
	.align		4
.L_50:
        /*0158*/ 	.byte	0x04, 0x17
        /*015a*/ 	.short	(.L_52 - .L_51)
.L_51:
        /*015c*/ 	.word	0x00000000
        /*0160*/ 	.short	0x0004
        /*0162*/ 	.short	0x0020
        /*0164*/ 	.byte	0x00, 0xf4, 0x21, 0x00


	//----- nvinfo : EIATTR_KPARAM_INFO
	.align		4
.L_52:
        /*0168*/ 	.byte	0x04, 0x17
        /*016a*/ 	.short	(.L_54 - .L_53)
.L_53:
        /*016c*/ 	.word	0x00000000
        /*0170*/ 	.short	0x0003
        /*0172*/ 	.short	0x0018
        /*0174*/ 	.byte	0x00, 0xf4, 0x21, 0x00


	//----- nvinfo : EIATTR_KPARAM_INFO
	.align		4
.L_54:
        /*0178*/ 	.byte	0x04, 0x17
        /*017a*/ 	.short	(.L_56 - .L_55)
.L_55:
        /*017c*/ 	.word	0x00000000
        /*0180*/ 	.short	0x0002
        /*0182*/ 	.short	0x0010
        /*0184*/ 	.byte	0x00, 0xf4, 0x21, 0x00


	//----- nvinfo : EIATTR_KPARAM_INFO
	.align		4
.L_56:
        /*0188*/ 	.byte	0x04, 0x17
        /*018a*/ 	.short	(.L_58 - .L_57)
.L_57:
        /*018c*/ 	.word	0x00000000
        /*0190*/ 	.short	0x0001
        /*0192*/ 	.short	0x0008
        /*0194*/ 	.byte	0x00, 0xf4, 0x21, 0x00


	//----- nvinfo : EIATTR_KPARAM_INFO
	.align		4
.L_58:
        /*0198*/ 	.byte	0x04, 0x17
        /*019a*/ 	.short	(.L_60 - .L_59)
.L_59:
        /*019c*/ 	.word	0x00000000
        /*01a0*/ 	.short	0x0000
        /*01a2*/ 	.short	0x0000
        /*01a4*/ 	.byte	0x00, 0xf4, 0x21, 0x00


	//----- nvinfo : EIATTR_SPARSE_MMA_MASK
	.align		4
.L_60:
        /*01a8*/ 	.byte	0x03, 0x50
        /*01aa*/ 	.short	0x0000


	//----- nvinfo : EIATTR_MAXREG_COUNT
	.align		4
        /*01ac*/ 	.byte	0x03, 0x1b
        /*01ae*/ 	.short	0x0080


	//----- nvinfo : EIATTR_NUM_BARRIERS
	.align		4
        /*01b0*/ 	.byte	0x02, 0x4c
        /*01b2*/ 	.byte	0x01
	.zero		1


	//----- nvinfo : EIATTR_ANNOTATIONS
	.align		4
        /*01b4*/ 	.byte	0x04, 0x55
        /*01b6*/ 	.short	(.L_62 - .L_61)


	//   ....[0]....
.L_61:
        /*01b8*/ 	.word	0x00000001
        /*01bc*/ 	.byte	0x30, 0x16, 0x00, 0x00, 0x01, 0x00, 0x00, 0x00, 0x50, 0x16, 0x00, 0x00, 0x01, 0x00, 0x00, 0x00
        /* <DEDUP_REMOVED lines=81> */
        /*06dc*/ 	.byte	0x70, 0x64, 0x00, 0x00, 0x01, 0x00, 0x00, 0x00, 0x80, 0x64, 0x00, 0x00


	//----- nvinfo : EIATTR_COOP_GROUP_MASK_REGIDS
	.align		4
.L_62:
        /*06e8*/ 	.byte	0x04, 0x29
        /*06ea*/ 	.short	(.L_64 - .L_63)


	//   ....[0]....
.L_63:
        /*06ec*/ 	.word	0xffffffff


	//   ....[1]....
        /*06f0*/ 	.word	0xffffffff


	//   ....[2]....
        /*06f4*/ 	.word	0xffffffff


	//   ....[3]....
        /*06f8*/ 	.word	0xffffffff


	//   ....[4]....
        /*06fc*/ 	.word	0xffffffff


	//   ....[5]....
        /*0700*/ 	.word	0xffffffff


	//   ....[6]....
        /*0704*/ 	.word	0xffffffff


	//   ....[7]....
        /*0708*/ 	.word	0xffffffff


	//----- nvinfo : EIATTR_COOP_GROUP_INSTR_OFFSETS
	.align		4
.L_64:
        /*070c*/ 	.byte	0x04, 0x28
        /*070e*/ 	.short	(.L_66 - .L_65)


	//   ....[0]....
.L_65:
        /*0710*/ 	.word	0x00004410


	//   ....[1]....
        /*0714*/ 	.word	0x000044b0


	//   ....[2]....
        /*0718*/ 	.word	0x000044c0


	//   ....[3]....
        /*071c*/ 	.word	0x00004500


	//   ....[4]....
        /*0720*/ 	.word	0x00006090


	//   ....[5]....
        /*0724*/ 	.word	0x000060a0


	//   ....[6]....
        /*0728*/ 	.word	0x00006120


	//   ....[7]....
        /*072c*/ 	.word	0x00006130


	//----- nvinfo : EIATTR_VRC_CTA_INIT_COUNT
	.align		4
.L_66:
        /*0730*/ 	.byte	0x02, 0x4a
	.zero		1
	.zero		1


	//----- nvinfo : EIATTR_EXIT_INSTR_OFFSETS
	.align		4
        /*0734*/ 	.byte	0x04, 0x1c
        /*0736*/ 	.short	(.L_68 - .L_67)


	//   ....[0]....
.L_67:
        /*0738*/ 	.word	0x00008dd0


	//   ....[1]....
        /*073c*/ 	.word	0x00008e00


	//----- nvinfo : EIATTR_REQNTID
	.align		4
.L_68:
        /*0740*/ 	.byte	0x04, 0x10
        /*0742*/ 	.short	(.L_70 - .L_69)
.L_69:
        /*0744*/ 	.word	0x00000200
        /*0748*/ 	.word	0x00000001
        /*074c*/ 	.word	0x00000001


	//----- nvinfo : EIATTR_CBANK_PARAM_SIZE
	.align		4
.L_70:
        /*0750*/ 	.byte	0x03, 0x19
        /*0752*/ 	.short	0x0088


	//----- nvinfo : EIATTR_PARAM_CBANK
	.align		4
        /*0754*/ 	.byte	0x04, 0x0a
        /*0756*/ 	.short	(.L_72 - .L_71)
	.align		4
.L_71:
        /*0758*/ 	.word	index@(.nv.constant0.attn_fwd)
        /*075c*/ 	.short	0x0380
        /*075e*/ 	.short	0x0088


	//----- nvinfo : EIATTR_SW_WAR
	.align		4
.L_72:
        /*0760*/ 	.byte	0x04, 0x36
        /*0762*/ 	.short	(.L_74 - .L_73)
.L_73:
        /*0764*/ 	.word	0x00000008
.L_74:


//--------------------- .nv.compat                --------------------------
	.section	.nv.compat,"",@"SHT_CUDA_COMPAT_INFO"
	.align	4
        /*0000*/ 	.byte	0x02, 0x02, 0x01, 0x00, 0x02, 0x05, 0x05, 0x00, 0x02, 0x03, 0x00, 0x00, 0x02, 0x06, 0x01, 0x00


//--------------------- .nv.callgraph             --------------------------
	.section	.nv.callgraph,"",@"SHT_CUDA_CALLGRAPH"
	.align	4
	.sectionentsize	8
	.align		4
        /*0000*/ 	.word	0x00000000
	.align		4
        /*0004*/ 	.word	0xffffffff
	.align		4
        /*0008*/ 	.word	0x00000000
	.align		4
        /*000c*/ 	.word	0xfffffffe
	.align		4
        /*0010*/ 	.word	0x00000000
	.align		4
        /*0014*/ 	.word	0xfffffffd
	.align		4
        /*0018*/ 	.word	0x00000000
	.align		4
        /*001c*/ 	.word	0xfffffffc


//--------------------- .nv.constant4             --------------------------
	.section	.nv.constant4,"a",@progbits
	.align	8
	.align		8
.nv.constant4:
        /*0000*/ 	.dword	_$_str


//--------------------- .text.attn_fwd            --------------------------
	.section	.text.attn_fwd,"ax",@progbits
	.align	128
        .global         attn_fwd
        .type           attn_fwd,@function
        .size           attn_fwd,(.L_x_3 - attn_fwd)
        .other          attn_fwd,@"STO_CUDA_ENTRY STV_DEFAULT"
attn_fwd:
.text.attn_fwd:
[----:B------:R-:W0:Y:S01]  /*0000*/  LDC R1, c[0x0][0x37c] ;  /* 0x0000df00ff017b82 */ /* 0x000e220000000800 */
[----:B------:R-:W1:Y:S07]  /*0010*/  S2R R80, SR_TID.X ;  /* 0x0000000000507919 */ /* 0x000e6e0000002100 */
[----:B------:R-:W2:Y:S01]  /*0020*/  S2UR UR9, SR_CTAID.Y ;  /* 0x00000000000979c3 */ /* 0x000ea20000002600 */
[----:B------:R-:W2:Y:S01]  /*0030*/  LDCU.64 UR4, c[0x0][0x3b0] ;  /* 0x00007600ff0477ac */ /* 0x000ea20008000a00 */
[----:B0-----:R-:W-:Y:S01]  /*0040*/  VIADD R1, R1, 0xfffffe68 ;  /* 0xfffffe6801017836 */ /* 0x001fe20000000000 */
[----:B------:R-:W0:Y:S01]  /*0050*/  S2R R0, SR_CTAID.X ;  /* 0x0000000000007919 */ /* 0x000e220000002500 */
[----:B------:R-:W3:Y:S04]  /*0060*/  LDCU.64 UR14, c[0x0][0x358] ;  /* 0x00006b00ff0e77ac */ /* 0x000ee80008000a00 */
[----:B------:R-:W4:Y:S08]  /*0070*/  LDC R6, c[0x0][0x3b8] ;  /* 0x0000ee00ff067b82 */ /* 0x000f300000000800 */
[----:B------:R-:W5:Y:S01]  /*0080*/  LDC.64 R8, c[0x0][0x380] ;  /* 0x0000e000ff087b82 */ /* 0x000f620000000a00 */
[----:B--2---:R-:W-:-:S04]  /*0090*/  UIMAD UR4, UR9, UR4, URZ ;  /* 0x00000004090472a4 */ /* 0x004fc8000f8e02ff */
[----:B------:R-:W-:Y:S01]  /*00a0*/  USHF.L.U32 UR6, UR4, 0x1, URZ ;  /* 0x0000000104067899 */ /* 0x000fe200080006ff */
[----:B-1----:R-:W-:Y:S02]  /*00b0*/  SHF.R.U32.HI R5, RZ, 0x8, R80 ;  /* 0x00000008ff057819 */ /* 0x002fe40000011650 */
[----:B0-----:R-:W-:Y:S02]  /*00c0*/  PRMT R2, R80, 0x6540, R0 ;  /* 0x0000654050027816 */ /* 0x001fe40000000000 */
[----:B------:R-:W-:-:S03]  /*00d0*/  SGXT.U32 R5, R5, 0x1 ;  /* 0x000000010505781a */ /* 0x000fc60000000000 */
[----:B------:R-:W-:Y:S01]  /*00e0*/  IMAD R0, R2, UR5, RZ ;  /* 0x0000000502007c24 */ /* 0x000fe2000f8e02ff */
[----:B------:R-:W-:Y:S01]  /*00f0*/  UIMAD.WIDE UR4, UR4, 0x2, URZ ;  /* 0x00000002040478a5 */ /* 0x000fe2000f8e02ff */
[----:B----4-:R-:W-:Y:S02]  /*0100*/  IMAD R5, R5, R6, RZ ;  /* 0x0000000605057224 */ /* 0x010fe400078e02ff */
[C---:B------:R-:W-:Y:S02]  /*0110*/  IMAD.SHL.U32 R3, R0.reuse, 0x2, RZ ;  /* 0x0000000200037824 */ /* 0x040fe400078e00ff */
[----:B------:R-:W-:-:S03]  /*0120*/  IMAD.HI R0, R0, 0x2, RZ ;  /* 0x0000000200007827 */ /* 0x000fc600078e02ff */
[----:B-----5:R-:W-:Y:S01]  /*0130*/  IADD3 R3, P0, P1, R3, UR6, R8 ;  /* 0x0000000603037c10 */ /* 0x020fe2000f91e008 */
[----:B------:R-:W-:-:S03]  /*0140*/  IMAD R7, R6, 0x2, R5 ;  /* 0x0000000206077824 */ /* 0x000fc600078e0205 */
[----:B------:R-:W-:Y:S01]  /*0150*/  IADD3.X R0, PT, PT, R0, UR5, R9, P0, P1 ;  /* 0x0000000500007c10 */ /* 0x000fe200087e2409 */
[C---:B------:R-:W-:Y:S01]  /*0160*/  IMAD R13, R6.reuse, 0x2, R7 ;  /* 0x00000002060d7824 */ /* 0x040fe200078e0207 */
[-C--:B------:R-:W-:Y:S02]  /*0170*/  LEA R8, P0, R5, R3.reuse, 0x1 ;  /* 0x0000000305087211 */ /* 0x080fe400078008ff */
[----:B------:R-:W-:Y:S02]  /*0180*/  LEA R10, P1, R7, R3, 0x1 ;  /* 0x00000003070a7211 */ /* 0x000fe400078208ff */
[-C--:B------:R-:W-:Y:S02]  /*0190*/  LEA.HI.X.SX32 R9, R5, R0.reuse, 0x1, P0 ;  /* 0x0000000005097211 */ /* 0x080fe400000f0eff */
[C---:B------:R-:W-:Y:S02]  /*01a0*/  LEA R5, R6.reuse, R13, 0x1 ;  /* 0x0000000d06057211 */ /* 0x040fe400078e08ff */
[----:B------:R-:W-:Y:S01]  /*01b0*/  LEA.HI.X.SX32 R11, R7, R0, 0x1, P1 ;  /* 0x00000000070b7211 */ /* 0x000fe200008f0eff */
[----:B---3--:R0:W2:Y:S01]  /*01c0*/  LDG.E.U16 R2, desc[UR14][R8.64] ;  /* 0x0000000e08027981 */ /* 0x0080a2000c1e1500 */
[----:B------:R-:W-:Y:S01]  /*01d0*/  LEA R12, P0, R13, R3, 0x1 ;  /* 0x000000030d0c7211 */ /* 0x000fe200078008ff */
[----:B------:R-:W-:-:S02]  /*01e0*/  IMAD R7, R6, 0x2, R5 ;  /* 0x0000000206077824 */ /* 0x000fc400078e0205 */
[----:B------:R1:W3:Y:S02]  /*01f0*/  LDG.E.U16 R4, desc[UR14][R10.64] ;  /* 0x0000000e0a047981 */ /* 0x0002e4000c1e1500 */
[C---:B------:R-:W-:Y:S01]  /*0200*/  IMAD R19, R6.reuse, 0x2, R7 ;  /* 0x0000000206137824 */ /* 0x040fe200078e0207 */
[----:B------:R-:W-:Y:S02]  /*0210*/  LEA.HI.X.SX32 R13, R13, R0, 0x1, P0 ;  /* 0x000000000d0d7211 */ /* 0x000fe400000f0eff */
[----:B------:R-:W-:Y:S01]  /*0220*/  LEA R14, P0, R5, R3, 0x1 ;  /* 0x00000003050e7211 */ /* 0x000fe200078008ff */
[----:B0-----:R-:W-:-:S03]  /*0230*/  IMAD R9, R6, 0x2, R19 ;  /* 0x0000000206097824 */ /* 0x001fc600078e0213 */
[-C--:B------:R-:W-:Y:S01]  /*0240*/  LEA.HI.X.SX32 R15, R5, R0.reuse, 0x1, P0 ;  /* 0x00000000050f7211 */ /* 0x080fe200000f0eff */
[C---:B-1----:R-:W-:Y:S01]  /*0250*/  IMAD R11, R6.reuse, 0x2, R9 ;  /* 0x00000002060b7824 */ /* 0x042fe200078e0209 */
[CC--:B------:R-:W-:Y:S01]  /*0260*/  LEA R18, P0, R19.reuse, R3.reuse, 0x1 ;  /* 0x0000000313127211 */ /* 0x0c0fe200078008ff */
[----:B------:R0:W4:Y:S03]  /*0270*/  LDG.E.U16 R5, desc[UR14][R12.64] ;  /* 0x0000000e0c057981 */ /* 0x000126000c1e1500 */
[----:B------:R-:W-:Y:S02]  /*0280*/  LEA.HI.X.SX32 R19, R19, R0, 0x1, P0 ;  /* 0x0000000013137211 */ /* 0x000fe400000f0eff */
[----:B------:R-:W-:Y:S02]  /*0290*/  LEA R20, P0, R9, R3, 0x1 ;  /* 0x0000000309147211 */ /* 0x000fe400078008ff */
[----:B------:R-:W-:-:S02]  /*02a0*/  LEA R25, R6, R11, 0x1 ;  /* 0x0000000b06197211 */ /* 0x000fc400078e08ff */
[-C--:B------:R-:W-:Y:S02]  /*02b0*/  LEA R16, P1, R7, R3.reuse, 0x1 ;  /* 0x0000000307107211 */ /* 0x080fe400078208ff */
[-C--:B------:R-:W-:Y:S01]  /*02c0*/  LEA.HI.X.SX32 R21, R9, R0.reuse, 0x1, P0 ;  /* 0x0000000009157211 */ /* 0x080fe200000f0eff */
[----:B0-----:R-:W-:Y:S01]  /*02d0*/  IMAD R13, R6, 0x2, R25 ;  /* 0x00000002060d7824 */ /* 0x001fe200078e0219 */
[-C--:B------:R-:W-:Y:S01]  /*02e0*/  LEA R22, P0, R11, R3.reuse, 0x1 ;  /* 0x000000030b167211 */ /* 0x080fe200078008ff */
[----:B------:R-:W5:Y:S01]  /*02f0*/  LDG.E.U16 R9, desc[UR14][R18.64] ;  /* 0x0000000e12097981 */ /* 0x000f62000c1e1500 */
[-C--:B------:R-:W-:Y:S02]  /*0300*/  LEA.HI.X.SX32 R17, R7, R0.reuse, 0x1, P1 ;  /* 0x0000000007117211 */ /* 0x080fe400008f0eff */
[----:B------:R-:W-:Y:S01]  /*0310*/  LEA.HI.X.SX32 R23, R11, R0, 0x1, P0 ;  /* 0x000000000b177211 */ /* 0x000fe200000f0eff */
[----:B------:R0:W2:Y:S01]  /*0320*/  LDG.E.U16 R7, desc[UR14][R14.64] ;  /* 0x0000000e0e077981 */ /* 0x0000a2000c1e1500 */
[----:B------:R-:W-:-:S03]  /*0330*/  LEA R26, P0, R13, R3, 0x1 ;  /* 0x000000030d1a7211 */ /* 0x000fc600078008ff */
[----:B------:R1:W2:Y:S01]  /*0340*/  LDG.E.U16 R8, desc[UR14][R16.64] ;  /* 0x0000000e10087981 */ /* 0x0002a2000c1e1500 */
[----:B------:R-:W-:-:S03]  /*0350*/  LEA.HI.X.SX32 R27, R13, R0, 0x1, P0 ;  /* 0x000000000d1b7211 */ /* 0x000fc600000f0eff */
[----:B------:R1:W2:Y:S01]  /*0360*/  LDG.E.U16 R10, desc[UR14][R20.64] ;  /* 0x0000000e140a7981 */ /* 0x0002a2000c1e1500 */
[----:B0-----:R-:W-:-:S03]  /*0370*/  IMAD R15, R6, 0x2, R13 ;  /* 0x00000002060f7824 */ /* 0x001fc600078e020d */
[----:B------:R0:W2:Y:S01]  /*0380*/  LDG.E.U16 R11, desc[UR14][R22.64] ;  /* 0x0000000e160b7981 */ /* 0x0000a2000c1e1500 */
[C---:B-1----:R-:W-:Y:S01]  /*0390*/  IMAD R17, R6.reuse, 0x2, R15 ;  /* 0x0000000206117824 */ /* 0x042fe200078e020f */
[CC--:B------:R-:W-:Y:S02]  /*03a0*/  LEA R18, P0, R15.reuse, R3.reuse, 0x1 ;  /* 0x000000030f127211 */ /* 0x0c0fe400078008ff */
[----:B------:R1:W2:Y:S02]  /*03b0*/  LDG.E.U16 R13, desc[UR14][R26.64] ;  /* 0x0000000e1a0d7981 */ /* 0x0002a4000c1e1500 */
[----:B------:R-:W-:Y:S01]  /*03c0*/  LEA.HI.X.SX32 R19, R15, R0, 0x1, P0 ;  /* 0x000000000f137211 */ /* 0x000fe200000f0eff */
[C---:B------:R-:W-:Y:S01]  /*03d0*/  IMAD R15, R6.reuse, 0x2, R17 ;  /* 0x00000002060f7824 */ /* 0x040fe200078e0211 */
[-C--:B------:R-:W-:Y:S02]  /*03e0*/  LEA R20, P0, R17, R3.reuse, 0x1 ;  /* 0x0000000311147211 */ /* 0x080fe400078008ff */
[----:B------:R-:W-:Y:S01]  /*03f0*/  LEA R24, P1, R25, R3, 0x1 ;  /* 0x0000000319187211 */ /* 0x000fe200078208ff */
[----:B------:R-:W2:Y:S01]  /*0400*/  LDG.E.U16 R14, desc[UR14][R18.64] ;  /* 0x0000000e120e7981 */ /* 0x000ea2000c1e1500 */
[----:B------:R-:W-:-:S02]  /*0410*/  LEA R31, R6, R15, 0x1 ;  /* 0x0000000f061f7211 */ /* 0x000fc400078e08ff */
[----:B------:R-:W-:-:S03]  /*0420*/  LEA.HI.X.SX32 R21, R17, R0, 0x1, P0 ;  /* 0x0000000011157211 */ /* 0x000fc600000f0eff */
[----:B------:R-:W-:Y:S01]  /*0430*/  IMAD R17, R6, 0x2, R31 ;  /* 0x0000000206117824 */ /* 0x000fe200078e021f */
[----:B0-----:R-:W-:-:S03]  /*0440*/  LEA R22, P0, R31, R3, 0x1 ;  /* 0x000000031f167211 */ /* 0x001fc600078008ff */
[----:B-1----:R-:W-:Y:S01]  /*0450*/  IMAD R27, R6, 0x2, R17 ;  /* 0x00000002061b7824 */ /* 0x002fe200078e0211 */
[----:B------:R-:W-:-:S03]  /*0460*/  LEA.HI.X.SX32 R23, R31, R0, 0x1, P0 ;  /* 0x000000001f177211 */ /* 0x000fc600000f0eff */
[C---:B------:R-:W-:Y:S01]  /*0470*/  IMAD R31, R6.reuse, 0x2, R27 ;  /* 0x00000002061f7824 */ /* 0x040fe200078e021b */
[-C--:B------:R-:W-:Y:S02]  /*0480*/  LEA.HI.X.SX32 R25, R25, R0.reuse, 0x1, P1 ;  /* 0x0000000019197211 */ /* 0x080fe400008f0eff */
[C---:B------:R-:W-:Y:S01]  /*0490*/  LEA R28, P1, R15.reuse, R3, 0x1 ;  /* 0x000000030f1c7211 */ /* 0x040fe200078208ff */
[----:B------:R-:W-:Y:S02]  /*04a0*/  IMAD R33, R6, 0x2, R31 ;  /* 0x0000000206217824 */ /* 0x000fe400078e021f */
[----:B------:R0:W2:Y:S01]  /*04b0*/  LDG.E.U16 R12, desc[UR14][R24.64] ;  /* 0x0000000e180c7981 */ /* 0x0000a2000c1e1500 */
[----:B------:R-:W-:-:S03]  /*04c0*/  LEA.HI.X.SX32 R29, R15, R0, 0x1, P1 ;  /* 0x000000000f1d7211 */ /* 0x000fc600008f0eff */
[----:B------:R1:W2:Y:S04]  /*04d0*/  LDG.E.U16 R15, desc[UR14][R20.64] ;  /* 0x0000000e140f7981 */ /* 0x0002a8000c1e1500 */
[----:B------:R-:W2:Y:S01]  /*04e0*/  LDG.E.U16 R16, desc[UR14][R28.64] ;  /* 0x0000000e1c107981 */ /* 0x000ea2000c1e1500 */
[C---:B0-----:R-:W-:Y:S02]  /*04f0*/  LEA R24, P0, R17.reuse, R3, 0x1 ;  /* 0x0000000311187211 */ /* 0x041fe400078008ff */
[----:B-1----:R-:W-:Y:S02]  /*0500*/  LEA R21, R6, R33, 0x1 ;  /* 0x0000002106157211 */ /* 0x002fe400078e08ff */
[----:B------:R-:W-:Y:S02]  /*0510*/  LEA.HI.X.SX32 R25, R17, R0, 0x1, P0 ;  /* 0x0000000011197211 */ /* 0x000fe400000f0eff */
[----:B------:R0:W2:Y:S01]  /*0520*/  LDG.E.U16 R17, desc[UR14][R22.64] ;  /* 0x0000000e16117981 */ /* 0x0000a2000c1e1500 */
[----:B------:R-:W-:-:S03]  /*0530*/  LEA R26, P0, R27, R3, 0x1 ;  /* 0x000000031b1a7211 */ /* 0x000fc600078008ff */
[----:B------:R1:W2:Y:S01]  /*0540*/  LDG.E.U16 R18, desc[UR14][R24.64] ;  /* 0x0000000e18127981 */ /* 0x0002a2000c1e1500 */
[----:B0-----:R-:W-:Y:S01]  /*0550*/  IMAD R23, R6, 0x2, R21 ;  /* 0x0000000206177824 */ /* 0x001fe200078e0215 */
[----:B------:R-:W-:-:S03]  /*0560*/  LEA.HI.X.SX32 R27, R27, R0, 0x1, P0 ;  /* 0x000000001b1b7211 */ /* 0x000fc600000f0eff */
[C---:B------:R-:W-:Y:S01]  /*0570*/  IMAD R37, R6.reuse, 0x2, R23 ;  /* 0x0000000206257824 */ /* 0x040fe200078e0217 */
[CC--:B------:R-:W-:Y:S01]  /*0580*/  LEA R32, P0, R33.reuse, R3.reuse, 0x1 ;  /* 0x0000000321207211 */ /* 0x0c0fe200078008ff */
[----:B------:R0:W2:Y:S02]  /*0590*/  LDG.E.U16 R19, desc[UR14][R26.64] ;  /* 0x0000000e1a137981 */ /* 0x0000a4000c1e1500 */
[C---:B-1----:R-:W-:Y:S01]  /*05a0*/  IMAD R25, R6.reuse, 0x2, R37 ;  /* 0x0000000206197824 */ /* 0x042fe200078e0225 */
[----:B------:R-:W-:Y:S02]  /*05b0*/  LEA.HI.X.SX32 R33, R33, R0, 0x1, P0 ;  /* 0x0000000021217211 */ /* 0x000fe400000f0eff */
[----:B------:R-:W-:Y:S01]  /*05c0*/  LEA R28, P0, R21, R3, 0x1 ;  /* 0x00000003151c7211 */ /* 0x000fe200078008ff */
[----:B0-----:R-:W-:-:S03]  /*05d0*/  IMAD R27, R6, 0x2, R25 ;  /* 0x00000002061b7824 */ /* 0x001fc600078e0219 */
[----:B------:R-:W-:Y:S02]  /*05e0*/  LEA.HI.X.SX32 R29, R21, R0, 0x1, P0 ;  /* 0x00000000151d7211 */ /* 0x000fe400000f0eff */
[----:B------:R-:W-:Y:S01]  /*05f0*/  LEA R30, P1, R31, R3, 0x1 ;  /* 0x000000031f1e7211 */ /* 0x000fe200078208ff */
[----:B------:R-:W2:Y:S01]  /*0600*/  LDG.E.U16 R21, desc[UR14][R32.64] ;  /* 0x0000000e20157981 */ /* 0x000ea2000c1e1500 */
[----:B------:R-:W-:-:S03]  /*0610*/  LEA R39, R6, R27, 0x1 ;  /* 0x0000001b06277211 */ /* 0x000fc600078e08ff */
[----:B------:R0:W3:Y:S02]  /*0620*/  LDG.E.U16 R22, desc[UR14][R28.64] ;  /* 0x0000000e1c167981 */ /* 0x0000e4000c1e1500 */
[----:B------:R-:W-:Y:S01]  /*0630*/  IMAD R41, R6, 0x2, R39 ;  /* 0x0000000206297824 */ /* 0x000fe200078e0227 */
[----:B------:R-:W-:Y:S02]  /*0640*/  LEA.HI.X.SX32 R31, R31, R0, 0x1, P1 ;  /* 0x000000001f1f7211 */ /* 0x000fe400008f0eff */
[----:B------:R-:W-:-:S03]  /*0650*/  LEA R34, P0, R23, R3, 0x1 ;  /* 0x0000000317227211 */ /* 0x000fc600078008ff */
[----:B------:R1:W3:Y:S01]  /*0660*/  LDG.E.U16 R20, desc[UR14][R30.64] ;  /* 0x0000000e1e147981 */ /* 0x0002e2000c1e1500 */
[----:B0-----:R-:W-:-:S04]  /*0670*/  IMAD R29, R6, 0x2, R41 ;  /* 0x00000002061d7824 */ /* 0x001fc800078e0229 */
[----:B------:R-:W-:Y:S01]  /*0680*/  IMAD R43, R6, 0x2, R29 ;  /* 0x00000002062b7824 */ /* 0x000fe200078e021d */
[----:B------:R-:W-:-:S03]  /*0690*/  LEA.HI.X.SX32 R35, R23, R0, 0x1, P0 ;  /* 0x0000000017237211 */ /* 0x000fc600000f0eff */
[C---:B------:R-:W-:Y:S01]  /*06a0*/  IMAD R45, R6.reuse, 0x2, R43 ;  /* 0x00000002062d7824 */ /* 0x040fe200078e022b */
[C---:B-1----:R-:W-:Y:S01]  /*06b0*/  LEA R30, P0, R25.reuse, R3, 0x1 ;  /* 0x00000003191e7211 */ /* 0x042fe200078008ff */
[----:B------:R0:W4:Y:S03]  /*06c0*/  LDG.E.U16 R23, desc[UR14][R34.64] ;  /* 0x0000000e22177981 */ /* 0x000126000c1e1500 */
[C---:B------:R-:W-:Y:S02]  /*06d0*/  LEA R47, R6.reuse, R45, 0x1 ;  /* 0x0000002d062f7211 */ /* 0x040fe400078e08ff */
[-C--:B------:R-:W-:Y:S02]  /*06e0*/  LEA.HI.X.SX32 R31, R25, R0.reuse, 0x1, P0 ;  /* 0x00000000191f7211 */ /* 0x080fe400000f0eff */
[-C--:B------:R-:W-:Y:S01]  /*06f0*/  LEA R32, P0, R27, R3.reuse, 0x1 ;  /* 0x000000031b207211 */ /* 0x080fe200078008ff */
[C---:B------:R-:W-:Y:S01]  /*0700*/  IMAD R49, R6.reuse, 0x2, R47 ;  /* 0x0000000206317824 */ /* 0x040fe200078e022f */
[-C--:B------:R-:W-:Y:S01]  /*0710*/  LEA R36, P1, R37, R3.reuse, 0x1 ;  /* 0x0000000325247211 */ /* 0x080fe200078208ff */
[----:B------:R-:W4:Y:S01]  /*0720*/  LDG.E.U16 R25, desc[UR14][R30.64] ;  /* 0x0000000e1e197981 */ /* 0x000f22000c1e1500 */
[----:B------:R-:W-:Y:S01]  /*0730*/  LEA.HI.X.SX32 R33, R27, R0, 0x1, P0 ;  /* 0x000000001b217211 */ /* 0x000fe200000f0eff */
[----:B------:R-:W-:Y:S01]  /*0740*/  IMAD R51, R6, 0x2, R49 ;  /* 0x0000000206337824 */ /* 0x000fe200078e0231 */
[----:B------:R-:W-:-:S02]  /*0750*/  LEA R38, P0, R39, R3, 0x1 ;  /* 0x0000000327267211 */ /* 0x000fc400078008ff */
[-C--:B------:R-:W-:Y:S01]  /*0760*/  LEA.HI.X.SX32 R37, R37, R0.reuse, 0x1, P1 ;  /* 0x0000000025257211 */ /* 0x080fe200008f0eff */
[C---:B------:R-:W-:Y:S01]  /*0770*/  IMAD R53, R6.reuse, 0x2, R51 ;  /* 0x0000000206357824 */ /* 0x040fe200078e0233 */
[-C--:B------:R-:W-:Y:S01]  /*0780*/  LEA.HI.X.SX32 R39, R39, R0.reuse, 0x1, P0 ;  /* 0x0000000027277211 */ /* 0x080fe200000f0eff */
[----:B------:R-:W4:Y:S01]  /*0790*/  LDG.E.U16 R26, desc[UR14][R32.64] ;  /* 0x0000000e201a7981 */ /* 0x000f22000c1e1500 */
[C---:B0-----:R-:W-:Y:S01]  /*07a0*/  LEA R34, P0, R29.reuse, R3, 0x1 ;  /* 0x000000031d227211 */ /* 0x041fe200078008ff */
[C---:B------:R-:W-:Y:S02]  /*07b0*/  IMAD R55, R6.reuse, 0x2, R53 ;  /* 0x0000000206377824 */ /* 0x040fe400078e0235 */
[----:B------:R0:W4:Y:S01]  /*07c0*/  LDG.E.U16 R24, desc[UR14][R36.64] ;  /* 0x0000000e24187981 */ /* 0x000122000c1e1500 */
[----:B------:R-:W-:Y:S02]  /*07d0*/  LEA.HI.X.SX32 R35, R29, R0, 0x1, P0 ;  /* 0x000000001d237211 */ /* 0x000fe400000f0eff */
[----:B------:R-:W-:Y:S01]  /*07e0*/  LEA R57, R6, R55, 0x1 ;  /* 0x0000003706397211 */ /* 0x000fe200078e08ff */
[----:B------:R1:W5:Y:S01]  /*07f0*/  LDG.E.U16 R27, desc[UR14][R38.64] ;  /* 0x0000000e261b7981 */ /* 0x000362000c1e1500 */
[----:B------:R-:W-:-:S02]  /*0800*/  LEA R40, P1, R41, R3, 0x1 ;  /* 0x0000000329287211 */ /* 0x000fc400078208ff */
[CC--:B0-----:R-:W-:Y:S01]  /*0810*/  LEA R36, P0, R43.reuse, R3.reuse, 0x1 ;  /* 0x000000032b247211 */ /* 0x0c1fe200078008ff */
[----:B------:R-:W5:Y:S03]  /*0820*/  LDG.E.U16 R29, desc[UR14][R34.64] ;  /* 0x0000000e221d7981 */ /* 0x000f66000c1e1500 */
[-C--:B------:R-:W-:Y:S02]  /*0830*/  LEA.HI.X.SX32 R37, R43, R0.reuse, 0x1, P0 ;  /* 0x000000002b257211 */ /* 0x080fe400000f0eff */
[----:B------:R-:W-:Y:S01]  /*0840*/  LEA R42, P0, R45, R3, 0x1 ;  /* 0x000000032d2a7211 */ /* 0x000fe200078008ff */
[----:B------:R-:W-:Y:S01]  /*0850*/  IMAD R59, R6, 0x2, R57 ;  /* 0x00000002063b7824 */ /* 0x000fe200078e0239 */
[-C--:B------:R-:W-:Y:S01]  /*0860*/  LEA.HI.X.SX32 R41, R41, R0.reuse, 0x1, P1 ;  /* 0x0000000029297211 */ /* 0x080fe200008f0eff */
[----:B------:R-:W5:Y:S01]  /*0870*/  LDG.E.U16 R30, desc[UR14][R36.64] ;  /* 0x0000000e241e7981 */ /* 0x000f62000c1e1500 */
[----:B------:R-:W-:-:S02]  /*0880*/  LEA.HI.X.SX32 R43, R45, R0, 0x1, P0 ;  /* 0x000000002d2b7211 */ /* 0x000fc400000f0eff */
[CC--:B-1----:R-:W-:Y:S01]  /*0890*/  LEA R38, P0, R49.reuse, R3.reuse, 0x1 ;  /* 0x0000000331267211 */ /* 0x0c2fe200078008ff */
[C---:B------:R-:W-:Y:S01]  /*08a0*/  IMAD R61, R6.reuse, 0x2, R59 ;  /* 0x00000002063d7824 */ /* 0x040fe200078e023b */
[----:B------:R0:W5:Y:S02]  /*08b0*/  LDG.E.U16 R28, desc[UR14][R40.64] ;  /* 0x0000000e281c7981 */ /* 0x000164000c1e1500 */
[-C--:B------:R-:W-:Y:S01]  /*08c0*/  LEA.HI.X.SX32 R39, R49, R0.reuse, 0x1, P0 ;  /* 0x0000000031277211 */ /* 0x080fe200000f0eff */
[C---:B------:R-:W-:Y:S01]  /*08d0*/  IMAD R63, R6.reuse, 0x2, R61 ;  /* 0x00000002063f7824 */ /* 0x040fe200078e023d */
[-C--:B------:R-:W-:Y:S01]  /*08e0*/  LEA R44, P1, R47, R3.reuse, 0x1 ;  /* 0x000000032f2c7211 */ /* 0x080fe200078208ff */
[----:B------:R1:W5:Y:S01]  /*08f0*/  LDG.E.U16 R31, desc[UR14][R42.64] ;  /* 0x0000000e2a1f7981 */ /* 0x000362000c1e1500 */
[C---:B0-----:R-:W-:Y:S01]  /*0900*/  LEA R40, P0, R51.reuse, R3, 0x1 ;  /* 0x0000000333287211 */ /* 0x041fe200078008ff */
[----:B------:R-:W-:Y:S02]  /*0910*/  IMAD R65, R6, 0x2, R63 ;  /* 0x0000000206417824 */ /* 0x000fe400078e023f */
[----:B------:R-:W5:Y:S01]  /*0920*/  LDG.E.U16 R33, desc[UR14][R38.64] ;  /* 0x0000000e26217981 */ /* 0x000f62000c1e1500 */
[----:B------:R-:W-:-:S02]  /*0930*/  LEA.HI.X.SX32 R41, R51, R0, 0x1, P0 ;  /* 0x0000000033297211 */ /* 0x000fc400000f0eff */
[-C--:B------:R-:W-:Y:S02]  /*0940*/  LEA R46, P0, R53, R3.reuse, 0x1 ;  /* 0x00000003352e7211 */ /* 0x080fe400078008ff */
[-C--:B------:R-:W-:Y:S01]  /*0950*/  LEA.HI.X.SX32 R45, R47, R0.reuse, 0x1, P1 ;  /* 0x000000002f2d7211 */ /* 0x080fe200008f0eff */
[----:B------:R-:W5:Y:S01]  /*0960*/  LDG.E.U16 R34, desc[UR14][R40.64] ;  /* 0x0000000e28227981 */ /* 0x000f62000c1e1500 */
[-C--:B------:R-:W-:Y:S02]  /*0970*/  LEA.HI.X.SX32 R47, R53, R0.reuse, 0x1, P0 ;  /* 0x00000000352f7211 */ /* 0x080fe400000f0eff */
[C---:B-1----:R-:W-:Y:S01]  /*0980*/  LEA R42, P1, R55.reuse, R3, 0x1 ;  /* 0x00000003372a7211 */ /* 0x042fe200078208ff */
[----:B------:R0:W5:Y:S01]  /*0990*/  LDG.E.U16 R32, desc[UR14][R44.64] ;  /* 0x0000000e2c207981 */ /* 0x000162000c1e1500 */
[C---:B------:R-:W-:Y:S02]  /*09a0*/  LEA R53, R6.reuse, R65, 0x1 ;  /* 0x0000004106357211 */ /* 0x040fe400078e08ff */
[----:B------:R-:W-:Y:S01]  /*09b0*/  LEA.HI.X.SX32 R43, R55, R0, 0x1, P1 ;  /* 0x00000000372b7211 */ /* 0x000fe200008f0eff */
[----:B------:R-:W5:Y:S02]  /*09c0*/  LDG.E.U16 R35, desc[UR14][R46.64] ;  /* 0x0000000e2e237981 */ /* 0x000f64000c1e1500 */
[----:B------:R-:W-:-:S02]  /*09d0*/  IMAD R55, R6, 0x2, R53 ;  /* 0x0000000206377824 */ /* 0x000fc400078e0235 */
[----:B------:R1:W5:Y:S01]  /*09e0*/  LDG.E.U16 R36, desc[UR14][R42.64] ;  /* 0x0000000e2a247981 */ /* 0x000362000c1e1500 */
[----:B0-----:R-:W-:Y:S01]  /*09f0*/  LEA R44, P0, R57, R3, 0x1 ;  /* 0x00000003392c7211 */ /* 0x001fe200078008ff */
[----:B------:R-:W-:-:S03]  /*0a00*/  IMAD R67, R6, 0x2, R55 ;  /* 0x0000000206437824 */ /* 0x000fc600078e0237 */
[-C--:B------:R-:W-:Y:S02]  /*0a10*/  LEA.HI.X.SX32 R45, R57, R0.reuse, 0x1, P0 ;  /* 0x00000000392d7211 */ /* 0x080fe400000f0eff */
[-C--:B------:R-:W-:Y:S02]  /*0a20*/  LEA R48, P0, R59, R3.reuse, 0x1 ;  /* 0x000000033b307211 */ /* 0x080fe400078008ff */
[----:B------:R-:W-:Y:S01]  /*0a30*/  LEA R56, P1, R63, R3, 0x1 ;  /* 0x000000033f387211 */ /* 0x000fe200078208ff */
[----:B------:R-:W5:Y:S01]  /*0a40*/  LDG.E.U16 R37, desc[UR14][R44.64] ;  /* 0x0000000e2c257981 */ /* 0x000f62000c1e1500 */
[----:B------:R-:W-:Y:S01]  /*0a50*/  LEA.HI.X.SX32 R49, R59, R0, 0x1, P0 ;  /* 0x000000003b317211 */ /* 0x000fe200000f0eff */
[----:B------:R-:W-:-:S04]  /*0a60*/  IMAD R59, R6, 0x2, R67 ;  /* 0x00000002063b7824 */ /* 0x000fc800078e0243 */
[C---:B------:R-:W-:Y:S01]  /*0a70*/  IMAD R69, R6.reuse, 0x2, R59 ;  /* 0x0000000206457824 */ /* 0x040fe200078e023b */
[C---:B------:R-:W-:Y:S01]  /*0a80*/  LEA R50, P0, R61.reuse, R3, 0x1 ;  /* 0x000000033d327211 */ /* 0x040fe200078008ff */
[----:B------:R0:W5:Y:S03]  /*0a90*/  LDG.E.U16 R38, desc[UR14][R48.64] ;  /* 0x0000000e30267981 */ /* 0x000166000c1e1500 */
[C---:B------:R-:W-:Y:S02]  /*0aa0*/  LEA R71, R6.reuse, R69, 0x1 ;  /* 0x0000004506477211 */ /* 0x040fe400078e08ff */
[-C--:B------:R-:W-:Y:S02]  /*0ab0*/  LEA.HI.X.SX32 R51, R61, R0.reuse, 0x1, P0 ;  /* 0x000000003d337211 */ /* 0x080fe400000f0eff */
[-C--:B-1----:R-:W-:Y:S01]  /*0ac0*/  LEA R42, P0, R65, R3.reuse, 0x1 ;  /* 0x00000003412a7211 */ /* 0x082fe200078008ff */
[C---:B------:R-:W-:Y:S01]  /*0ad0*/  IMAD R73, R6.reuse, 0x2, R71 ;  /* 0x0000000206497824 */ /* 0x040fe200078e0247 */
[-C--:B------:R-:W-:Y:S01]  /*0ae0*/  LEA.HI.X.SX32 R57, R63, R0.reuse, 0x1, P1 ;  /* 0x000000003f397211 */ /* 0x080fe200008f0eff */
[----:B------:R-:W5:Y:S01]  /*0af0*/  LDG.E.U16 R39, desc[UR14][R50.64] ;  /* 0x0000000e32277981 */ /* 0x000f62000c1e1500 */
[----:B------:R-:W-:Y:S01]  /*0b00*/  LEA.HI.X.SX32 R43, R65, R0, 0x1, P0 ;  /* 0x00000000412b7211 */ /* 0x000fe200000f0eff */
[C---:B------:R-:W-:Y:S01]  /*0b10*/  IMAD R65, R6.reuse, 0x2, R73 ;  /* 0x0000000206417824 */ /* 0x040fe200078e0249 */
[-C--:B------:R-:W-:Y:S01]  /*0b20*/  LEA R40, P1, R67, R3.reuse, 0x1 ;  /* 0x0000000343287211 */ /* 0x080fe200078208ff */
[----:B------:R1:W5:Y:S02]  /*0b30*/  LDG.E.U16 R52, desc[UR14][R56.64] ;  /* 0x0000000e38347981 */ /* 0x000364000c1e1500 */
[----:B------:R-:W-:Y:S01]  /*0b40*/  IMAD R75, R6, 0x2, R65 ;  /* 0x00000002064b7824 */ /* 0x000fe200078e0241 */
[----:B------:R-:W-:-:S03]  /*0b50*/  LEA R46, P0, R53, R3, 0x1 ;  /* 0x00000003352e7211 */ /* 0x000fc600078008ff */
[C---:B------:R-:W-:Y:S01]  /*0b60*/  IMAD R61, R6.reuse, 0x2, R75 ;  /* 0x00000002063d7824 */ /* 0x040fe200078e024b */
[-C--:B------:R-:W-:Y:S02]  /*0b70*/  LEA.HI.X.SX32 R47, R53, R0.reuse, 0x1, P0 ;  /* 0x00000000352f7211 */ /* 0x080fe400000f0eff */
[C---:B0-----:R-:W-:Y:S01]  /*0b80*/  LEA R48, P0, R55.reuse, R3, 0x1 ;  /* 0x0000000337307211 */ /* 0x041fe200078008ff */
[----:B------:R0:W5:Y:S01]  /*0b90*/  LDG.E.U16 R53, desc[UR14][R42.64] ;  /* 0x0000000e2a357981 */ /* 0x000162000c1e1500 */
[C---:B------:R-:W-:Y:S02]  /*0ba0*/  LEA R77, R6.reuse, R61, 0x1 ;  /* 0x0000003d064d7211 */ /* 0x040fe400078e08ff */
[-C--:B------:R-:W-:Y:S01]  /*0bb0*/  LEA.HI.X.SX32 R49, R55, R0.reuse, 0x1, P0 ;  /* 0x0000000037317211 */ /* 0x080fe200000f0eff */
[----:B------:R0:W5:Y:S02]  /*0bc0*/  LDG.E.U16 R54, desc[UR14][R46.64] ;  /* 0x0000000e2e367981 */ /* 0x000164000c1e1500 */
[C---:B-1----:R-:W-:Y:S01]  /*0bd0*/  IMAD R57, R6.reuse, 0x2, R77 ;  /* 0x0000000206397824 */ /* 0x042fe200078e024d */
[----:B------:R-:W-:Y:S01]  /*0be0*/  LEA R50, P0, R59, R3, 0x1 ;  /* 0x000000033b327211 */ /* 0x000fe200078008ff */
[----:B------:R1:W5:Y:S01]  /*0bf0*/  LDG.E.U16 R55, desc[UR14][R48.64] ;  /* 0x0000000e30377981 */ /* 0x000362000c1e1500 */
[-C--:B------:R-:W-:Y:S01]  /*0c00*/  LEA.HI.X.SX32 R41, R67, R0.reuse, 0x1, P1 ;  /* 0x0000000043297211 */ /* 0x080fe200008f0eff */
[----:B------:R-:W-:Y:S01]  /*0c10*/  IMAD R67, R6, 0x2, R57 ;  /* 0x0000000206437824 */ /* 0x000fe200078e0239 */
[----:B------:R-:W-:-:S02]  /*0c20*/  LEA.HI.X.SX32 R51, R59, R0, 0x1, P0 ;  /* 0x000000003b337211 */ /* 0x000fc400000f0eff */
[-C--:B------:R-:W-:Y:S01]  /*0c30*/  LEA R44, P0, R69, R3.reuse, 0x1 ;  /* 0x00000003452c7211 */ /* 0x080fe200078008ff */
[C---:B------:R-:W-:Y:S01]  /*0c40*/  IMAD R63, R6.reuse, 0x2, R67 ;  /* 0x00000002063f7824 */ /* 0x040fe200078e0243 */
[-C--:B0-----:R-:W-:Y:S01]  /*0c50*/  LEA R42, P1, R73, R3.reuse, 0x1 ;  /* 0x00000003492a7211 */ /* 0x081fe200078208ff */
[----:B------:R0:W5:Y:S01]  /*0c60*/  LDG.E.U16 R58, desc[UR14][R40.64] ;  /* 0x0000000e283a7981 */ /* 0x000162000c1e1500 */
[-C--:B------:R-:W-:Y:S01]  /*0c70*/  LEA.HI.X.SX32 R45, R69, R0.reuse, 0x1, P0 ;  /* 0x00000000452d7211 */ /* 0x080fe200000f0eff */
[C---:B------:R-:W-:Y:S01]  /*0c80*/  IMAD R69, R6.reuse, 0x2, R63 ;  /* 0x0000000206457824 */ /* 0x040fe200078e023f */
[C---:B------:R-:W-:Y:S01]  /*0c90*/  LEA R46, P0, R71.reuse, R3, 0x1 ;  /* 0x00000003472e7211 */ /* 0x040fe200078008ff */
[----:B------:R-:W5:Y:S03]  /*0ca0*/  LDG.E.U16 R59, desc[UR14][R50.64] ;  /* 0x0000000e323b7981 */ /* 0x000f66000c1e1500 */
[----:B------:R-:W-:Y:S01]  /*0cb0*/  LEA R79, R6, R69, 0x1 ;  /* 0x00000045064f7211 */ /* 0x000fe200078e08ff */
[----:B------:R0:W5:Y:S01]  /*0cc0*/  LDG.E.U16 R60, desc[UR14][R44.64] ;  /* 0x0000000e2c3c7981 */ /* 0x000162000c1e1500 */
[----:B------:R-:W-:-:S03]  /*0cd0*/  LEA.HI.X.SX32 R47, R71, R0, 0x1, P0 ;  /* 0x00000000472f7211 */ /* 0x000fc600000f0eff */
[C---:B------:R-:W-:Y:S01]  /*0ce0*/  IMAD R71, R6.reuse, 0x2, R79 ;  /* 0x0000000206477824 */ /* 0x040fe200078e024f */
[-C--:B-1----:R-:W-:Y:S01]  /*0cf0*/  LEA R48, P0, R65, R3.reuse, 0x1 ;  /* 0x0000000341307211 */ /* 0x082fe200078008ff */
[----:B------:R-:W5:Y:S01]  /*0d00*/  LDG.E.U16 R62, desc[UR14][R46.64] ;  /* 0x0000000e2e3e7981 */ /* 0x000f62000c1e1500 */
[-C--:B------:R-:W-:Y:S01]  /*0d10*/  LEA.HI.X.SX32 R43, R73, R0.reuse, 0x1, P1 ;  /* 0x00000000492b7211 */ /* 0x080fe200008f0eff */
[C---:B------:R-:W-:Y:S01]  /*0d20*/  IMAD R73, R6.reuse, 0x2, R71 ;  /* 0x0000000206497824 */ /* 0x040fe200078e0247 */
[-C--:B------:R-:W-:Y:S02]  /*0d30*/  LEA.HI.X.SX32 R49, R65, R0.reuse, 0x1, P0 ;  /* 0x0000000041317211 */ /* 0x080fe400000f0eff */
[-C--:B0-----:R-:W-:Y:S01]  /*0d40*/  LEA R40, P0, R75, R3.reuse, 0x1 ;  /* 0x000000034b287211 */ /* 0x081fe200078008ff */
[C---:B------:R-:W-:Y:S01]  /*0d50*/  IMAD R81, R6.reuse, 0x2, R73 ;  /* 0x0000000206517824 */ /* 0x040fe200078e0249 */
[-C--:B------:R-:W-:Y:S01]  /*0d60*/  LEA R44, P1, R69, R3.reuse, 0x1 ;  /* 0x00000003452c7211 */ /* 0x080fe200078208ff */
[----:B------:R0:W5:Y:S01]  /*0d70*/  LDG.E.U16 R64, desc[UR14][R42.64] ;  /* 0x0000000e2a407981 */ /* 0x000162000c1e1500 */
[-C--:B------:R-:W-:Y:S01]  /*0d80*/  LEA.HI.X.SX32 R41, R75, R0.reuse, 0x1, P0 ;  /* 0x000000004b297211 */ /* 0x080fe200000f0eff */
[C---:B------:R-:W-:Y:S01]  /*0d90*/  IMAD R75, R6.reuse, 0x2, R81 ;  /* 0x00000002064b7824 */ /* 0x040fe200078e0251 */
[C---:B------:R-:W-:Y:S01]  /*0da0*/  LEA R50, P0, R77.reuse, R3, 0x1 ;  /* 0x000000034d327211 */ /* 0x040fe200078008ff */
[----:B------:R1:W5:Y:S03]  /*0db0*/  LDG.E.U16 R65, desc[UR14][R48.64] ;  /* 0x0000000e30417981 */ /* 0x000366000c1e1500 */
[----:B------:R-:W-:Y:S01]  /*0dc0*/  LEA R83, R6, R75, 0x1 ;  /* 0x0000004b06537211 */ /* 0x000fe200078e08ff */
[----:B------:R1:W5:Y:S01]  /*0dd0*/  LDG.E.U16 R66, desc[UR14][R40.64] ;  /* 0x0000000e28427981 */ /* 0x000362000c1e1500 */
[----:B------:R-:W-:-:S03]  /*0de0*/  LEA.HI.X.SX32 R51, R77, R0, 0x1, P0 ;  /* 0x000000004d337211 */ /* 0x000fc600000f0eff */
[C---:B------:R-:W-:Y:S01]  /*0df0*/  IMAD R77, R6.reuse, 0x2, R83 ;  /* 0x00000002064d7824 */ /* 0x040fe200078e0253 */
[-C--:B------:R-:W-:Y:S01]  /*0e00*/  LEA.HI.X.SX32 R45, R69, R0.reuse, 0x1, P1 ;  /* 0x00000000452d7211 */ /* 0x080fe200008f0eff */
[----:B------:R1:W5:Y:S01]  /*0e10*/  LDG.E.U16 R68, desc[UR14][R50.64] ;  /* 0x0000000e32447981 */ /* 0x000362000c1e1500 */
[CC--:B0-----:R-:W-:Y:S01]  /*0e20*/  LEA R42, P0, R81.reuse, R3.reuse, 0x1 ;  /* 0x00000003512a7211 */ /* 0x0c1fe200078008ff */
[C---:B------:R-:W-:Y:S02]  /*0e30*/  IMAD R69, R6.reuse, 0x2, R77 ;  /* 0x0000000206457824 */ /* 0x040fe400078e024d */
[----:B------:R0:W5:Y:S01]  /*0e40*/  LDG.E.U16 R72, desc[UR14][R44.64] ;  /* 0x0000000e2c487981 */ /* 0x000162000c1e1500 */
[-C--:B------:R-:W-:Y:S02]  /*0e50*/  LEA.HI.X.SX32 R43, R81, R0.reuse, 0x1, P0 ;  /* 0x00000000512b7211 */ /* 0x080fe400000f0eff */
[-C--:B------:R-:W-:Y:S02]  /*0e60*/  LEA R46, P1, R69, R3.reuse, 0x1 ;  /* 0x00000003452e7211 */ /* 0x080fe400078208ff */
[----:B-1----:R-:W-:Y:S01]  /*0e70*/  LEA R48, P0, R57, R3, 0x1 ;  /* 0x0000000339307211 */ /* 0x002fe200078008ff */
[----:B------:R1:W5:Y:S01]  /*0e80*/  LDG.E.U16 R76, desc[UR14][R42.64] ;  /* 0x0000000e2a4c7981 */ /* 0x000362000c1e1500 */
[-C--:B------:R-:W-:Y:S01]  /*0e90*/  LEA.HI.X.SX32 R47, R69, R0.reuse, 0x1, P1 ;  /* 0x00000000452f7211 */ /* 0x080fe200008f0eff */
[----:B------:R-:W-:Y:S01]  /*0ea0*/  IMAD R69, R6, 0x2, R69 ;  /* 0x0000000206457824 */ /* 0x000fe200078e0245 */
[----:B------:R-:W-:-:S02]  /*0eb0*/  LEA.HI.X.SX32 R49, R57, R0, 0x1, P0 ;  /* 0x0000000039317211 */ /* 0x000fc400000f0eff */
[-C--:B------:R-:W-:Y:S01]  /*0ec0*/  LEA R40, P1, R79, R3.reuse, 0x1 ;  /* 0x000000034f287211 */ /* 0x080fe200078208ff */
[----:B------:R1:W5:Y:S01]  /*0ed0*/  LDG.E.U16 R78, desc[UR14][R46.64] ;  /* 0x0000000e2e4e7981 */ /* 0x000362000c1e1500 */
[-C--:B------:R-:W-:Y:S02]  /*0ee0*/  LEA R50, P0, R75, R3.reuse, 0x1 ;  /* 0x000000034b327211 */ /* 0x080fe400078008ff */
[-C--:B------:R-:W-:Y:S01]  /*0ef0*/  LEA.HI.X.SX32 R41, R79, R0.reuse, 0x1, P1 ;  /* 0x000000004f297211 */ /* 0x080fe200008f0eff */
[----:B------:R1:W5:Y:S01]  /*0f00*/  LDG.E.U16 R70, desc[UR14][R48.64] ;  /* 0x0000000e30467981 */ /* 0x000362000c1e1500 */
[----:B------:R-:W-:Y:S02]  /*0f10*/  LEA.HI.X.SX32 R51, R75, R0, 0x1, P0 ;  /* 0x000000004b337211 */ /* 0x000fe400000f0eff */
[-C--:B0-----:R-:W-:Y:S01]  /*0f20*/  LEA R44, P1, R69, R3.reuse, 0x1 ;  /* 0x00000003452c7211 */ /* 0x081fe200078208ff */
[----:B------:R0:W5:Y:S01]  /*0f30*/  LDG.E.U16 R74, desc[UR14][R40.64] ;  /* 0x0000000e284a7981 */ /* 0x000162000c1e1500 */
[----:B-1----:R-:W-:-:S02]  /*0f40*/  LEA R42, P0, R67, R3, 0x1 ;  /* 0x00000003432a7211 */ /* 0x002fc400078008ff */
[-C--:B------:R-:W-:Y:S01]  /*0f50*/  LEA.HI.X.SX32 R45, R69, R0.reuse, 0x1, P1 ;  /* 0x00000000452d7211 */ /* 0x080fe200008f0eff */
[----:B------:R-:W-:Y:S01]  /*0f60*/  IMAD R69, R6, 0x2, R69 ;  /* 0x0000000206457824 */ /* 0x000fe200078e0245 */
[-C--:B------:R-:W-:Y:S01]  /*0f70*/  LEA.HI.X.SX32 R43, R67, R0.reuse, 0x1, P0 ;  /* 0x00000000432b7211 */ /* 0x080fe200000f0eff */
[----:B------:R-:W5:Y:S01]  /*0f80*/  LDG.E.U16 R75, desc[UR14][R50.64] ;  /* 0x0000000e324b7981 */ /* 0x000f62000c1e1500 */
[-C--:B------:R-:W-:Y:S02]  /*0f90*/  LEA R46, P1, R71, R3.reuse, 0x1 ;  /* 0x00000003472e7211 */ /* 0x080fe400078208ff */
[-C--:B------:R-:W-:Y:S01]  /*0fa0*/  LEA R48, P0, R83, R3.reuse, 0x1 ;  /* 0x0000000353307211 */ /* 0x080fe200078008ff */
[----:B------:R1:W5:Y:S01]  /*0fb0*/  LDG.E.U16 R79, desc[UR14][R44.64] ;  /* 0x0000000e2c4f7981 */ /* 0x000362000c1e1500 */
[-C--:B------:R-:W-:Y:S02]  /*0fc0*/  LEA.HI.X.SX32 R47, R71, R0.reuse, 0x1, P1 ;  /* 0x00000000472f7211 */ /* 0x080fe400008f0eff */
[----:B------:R-:W-:Y:S01]  /*0fd0*/  LEA.HI.X.SX32 R49, R83, R0, 0x1, P0 ;  /* 0x0000000053317211 */ /* 0x000fe200000f0eff */
[----:B------:R1:W5:Y:S01]  /*0fe0*/  LDG.E.U16 R67, desc[UR14][R42.64] ;  /* 0x0000000e2a437981 */ /* 0x000362000c1e1500 */
[----:B------:R-:W-:-:S02]  /*0ff0*/  LEA R56, P1, R69, R3, 0x1 ;  /* 0x0000000345387211 */ /* 0x000fc400078208ff */
[-C--:B0-----:R-:W-:Y:S01]  /*1000*/  LEA R40, P0, R61, R3.reuse, 0x1 ;  /* 0x000000033d287211 */ /* 0x081fe200078008ff */
[----:B------:R0:W5:Y:S01]  /*1010*/  LDG.E.U16 R71, desc[UR14][R46.64] ;  /* 0x0000000e2e477981 */ /* 0x000162000c1e1500 */
[-C--:B------:R-:W-:Y:S02]  /*1020*/  LEA.HI.X.SX32 R57, R69, R0.reuse, 0x1, P1 ;  /* 0x0000000045397211 */ /* 0x080fe400008f0eff */
[----:B------:R-:W-:Y:S01]  /*1030*/  LEA.HI.X.SX32 R41, R61, R0, 0x1, P0 ;  /* 0x000000003d297211 */ /* 0x000fe200000f0eff */
[----:B------:R-:W5:Y:S01]  /*1040*/  LDG.E.U16 R48, desc[UR14][R48.64] ;  /* 0x0000000e30307981 */ /* 0x000f62000c1e1500 */
[-C--:B-1----:R-:W-:Y:S02]  /*1050*/  LEA R44, P0, R63, R3.reuse, 0x1 ;  /* 0x000000033f2c7211 */ /* 0x082fe400078008ff */
[----:B------:R-:W-:Y:S01]  /*1060*/  LEA R42, P1, R73, R3, 0x1 ;  /* 0x00000003492a7211 */ /* 0x000fe200078208ff */
[----:B------:R-:W5:Y:S01]  /*1070*/  LDG.E.U16 R56, desc[UR14][R56.64] ;  /* 0x0000000e38387981 */ /* 0x000f62000c1e1500 */
[----:B------:R-:W-:-:S02]  /*1080*/  LEA R6, R6, R69, 0x1 ;  /* 0x0000004506067211 */ /* 0x000fc400078e08ff */
[-C--:B------:R-:W-:Y:S01]  /*1090*/  LEA.HI.X.SX32 R45, R63, R0.reuse, 0x1, P0 ;  /* 0x000000003f2d7211 */ /* 0x080fe200000f0eff */
[----:B------:R-:W5:Y:S01]  /*10a0*/  LDG.E.U16 R40, desc[UR14][R40.64] ;  /* 0x0000000e28287981 */ /* 0x000f62000c1e1500 */
[-C--:B------:R-:W-:Y:S02]  /*10b0*/  LEA.HI.X.SX32 R43, R73, R0.reuse, 0x1, P1 ;  /* 0x00000000492b7211 */ /* 0x080fe400008f0eff */
[CC--:B0-----:R-:W-:Y:S01]  /*10c0*/  LEA R46, P0, R77.reuse, R3.reuse, 0x1 ;  /* 0x000000034d2e7211 */ /* 0x0c1fe200078008ff */
[----:B------:R-:W5:Y:S01]  /*10d0*/  LDG.E.U16 R44, desc[UR14][R44.64] ;  /* 0x0000000e2c2c7981 */ /* 0x000f62000c1e1500 */
[C---:B------:R-:W-:Y:S02]  /*10e0*/  LEA R50, P1, R6.reuse, R3, 0x1 ;  /* 0x0000000306327211 */ /* 0x040fe400078208ff */
[-C--:B------:R-:W-:Y:S01]  /*10f0*/  LEA.HI.X.SX32 R47, R77, R0.reuse, 0x1, P0 ;  /* 0x000000004d2f7211 */ /* 0x080fe200000f0eff */
[----:B------:R-:W5:Y:S01]  /*1100*/  LDG.E.U16 R42, desc[UR14][R42.64] ;  /* 0x0000000e2a2a7981 */ /* 0x000f62000c1e1500 */
[----:B------:R-:W-:-:S03]  /*1110*/  LEA.HI.X.SX32 R51, R6, R0, 0x1, P1 ;  /* 0x0000000006337211 */ /* 0x000fc600008f0eff */
[----:B------:R-:W5:Y:S04]  /*1120*/  LDG.E.U16 R46, desc[UR14][R46.64] ;  /* 0x0000000e2e2e7981 */ /* 0x000f68000c1e1500 */
[----:B------:R-:W5:Y:S01]  /*1130*/  LDG.E.U16 R50, desc[UR14][R50.64] ;  /* 0x0000000e32327981 */ /* 0x000f62000c1e1500 */
[----:B------:R-:W0:Y:S01]  /*1140*/  S2UR UR8, SR_CgaCtaId ;  /* 0x00000000000879c3 */ /* 0x000e220000008800 */
[----:B------:R-:W-:Y:S02]  /*1150*/  LOP3.LUT R0, R80, 0xff, RZ, 0xc0, !PT ;  /* 0x000000ff50007812 */ /* 0x000fe400078ec0ff */
[----:B------:R-:W-:Y:S01]  /*1160*/  SHF.R.S32.HI R3, RZ, 0x8, R80 ;  /* 0x00000008ff037819 */ /* 0x000fe20000011450 */
[----:B------:R-:W-:Y:S02]  /*1170*/  UMOV UR4, 0x400 ;  /* 0x0000040000047882 */ /* 0x000fe40000000000 */
[----:B------:R-:W-:Y:S01]  /*1180*/  IMAD.SHL.U32 R0, R0, 0x2, RZ ;  /* 0x0000000200007824 */ /* 0x000fe200078e00ff */
[----:B------:R-:W-:-:S04]  /*1190*/  SGXT R3, R3, 0x1 ;  /* 0x000000010303781a */ /* 0x000fc80000000200 */
[----:B------:R-:W-:-:S04]  /*11a0*/  LOP3.LUT R3, R0, 0x210, R3, 0x78, !PT ;  /* 0x0000021000037812 */ /* 0x000fc800078e7803 */
[----:B------:R-:W-:Y:S01]  /*11b0*/  LOP3.LUT R0, R3, 0x20, RZ, 0x3c, !PT ;  /* 0x0000002003007812 */ /* 0x000fe200078e3cff */
[----:B0-----:R-:W-:Y:S01]  /*11c0*/  ULEA UR8, UR8, UR4, 0x18 ;  /* 0x0000000408087291 */ /* 0x001fe2000f8ec0ff */
[----:B------:R-:W0:Y:S08]  /*11d0*/  S2UR UR4, SR_CTAID.X ;  /* 0x00000000000479c3 */ /* 0x000e300000002500 */
[----:B--2---:R-:W-:Y:S04]  /*11e0*/  STS.U16 [R3+UR8], R2 ;  /* 0x0000000203007988 */ /* 0x004fe80008000408 */
[----:B------:R-:W-:Y:S04]  /*11f0*/  STS.U16 [R3+UR8+0x1000], R8 ;  /* 0x0010000803007988 */ /* 0x000fe80008000408 */
[----:B------:R-:W-:Y:S04]  /*1200*/  STS.U16 [R3+UR8+0x2000], R12 ;  /* 0x0020000c03007988 */ /* 0x000fe80008000408 */
[----:B------:R-:W-:Y:S04]  /*1210*/  STS.U16 [R3+UR8+0x3000], R16 ;  /* 0x0030001003007988 */ /* 0x000fe80008000408 */
[----:B---3--:R-:W-:Y:S01]  /*1220*/  STS.U16 [R3+UR8+0x4000], R20 ;  /* 0x0040001403007988 */ /* 0x008fe20008000408 */
[----:B0-----:R-:W-:-:S03]  /*1230*/  USHF.L.U32 UR4, UR4, 0x8, URZ ;  /* 0x0000000804047899 */ /* 0x001fc600080006ff */
[----:B----4-:R-:W-:Y:S04]  /*1240*/  STS.U16 [R3+UR8+0x5000], R24 ;  /* 0x0050001803007988 */ /* 0x010fe80008000408 */
[----:B-----5:R-:W-:Y:S04]  /*1250*/  STS.U16 [R3+UR8+0x6000], R28 ;  /* 0x0060001c03007988 */ /* 0x020fe80008000408 */
[----:B------:R-:W-:Y:S04]  /*1260*/  STS.U16 [R3+UR8+0x7000], R32 ;  /* 0x0070002003007988 */ /* 0x000fe80008000408 */
[----:B------:R-:W-:Y:S01]  /*1270*/  STS.U16 [R3+UR8+0x8000], R36 ;  /* 0x0080002403007988 */ /* 0x000fe20008000408 */
[----:B------:R-:W-:-:S03]  /*1280*/  UIADD3 UR16, UPT, UPT, UR4, 0x100, URZ ;  /* 0x0000010004107890 */ /* 0x000fc6000fffe0ff */
[----:B------:R-:W-:Y:S04]  /*1290*/  STS.U16 [R3+UR8+0x9000], R52 ;  /* 0x0090003403007988 */ /* 0x000fe80008000408 */
[----:B------:R-:W-:Y:S04]  /*12a0*/  STS.U16 [R3+UR8+0xa000], R58 ;  /* 0x00a0003a03007988 */ /* 0x000fe80008000408 */
[----:B------:R-:W-:Y:S04]  /*12b0*/  STS.U16 [R3+UR8+0xb000], R64 ;  /* 0x00b0004003007988 */ /* 0x000fe80008000408 */
[----:B------:R-:W-:Y:S04]  /*12c0*/  STS.U16 [R3+UR8+0xc000], R68 ;  /* 0x00c0004403007988 */ /* 0x000fe80008000408 */
[----:B------:R-:W-:Y:S04]  /*12d0*/  STS.U16 [R3+UR8+0xd000], R72 ;  /* 0x00d0004803007988 */ /* 0x000fe80008000408 */
[----:B------:R-:W-:Y:S04]  /*12e0*/  STS.U16 [R3+UR8+0xe000], R76 ;  /* 0x00e0004c03007988 */ /* 0x000fe80008000408 */
[----:B------:R-:W-:Y:S04]  /*12f0*/  STS.U16 [R3+UR8+0xf000], R78 ;  /* 0x00f0004e03007988 */ /* 0x000fe80008000408 */
[----:B------:R0:W-:Y:S04]  /*1300*/  STS.U16 [R0+UR8+0x1400], R9 ;  /* 0x0014000900007988 */ /* 0x0001e80008000408 */
[----:B------:R1:W-:Y:S04]  /*1310*/  STS.U16 [R0+UR8+0x400], R4 ;  /* 0x0004000400007988 */ /* 0x0003e80008000408 */
[----:B------:R-:W-:Y:S01]  /*1320*/  STS.U16 [R0+UR8+0x2400], R13 ;  /* 0x0024000d00007988 */ /* 0x000fe20008000408 */
[----:B0-----:R-:W-:-:S03]  /*1330*/  LOP3.LUT R9, R3, 0x40, RZ, 0x3c, !PT ;  /* 0x0000004003097812 */ /* 0x001fc600078e3cff */
[----:B------:R-:W-:Y:S04]  /*1340*/  STS.U16 [R0+UR8+0x3400], R17 ;  /* 0x0034001100007988 */ /* 0x000fe80008000408 */
        /* <DEDUP_REMOVED lines=11> */
[----:B------:R0:W-:Y:S01]  /*1400*/  STS.U16 [R0+UR8+0xf400], R79 ;  /* 0x00f4004f00007988 */ /* 0x0001e20008000408 */
[----:B-1----:R-:W-:-:S03]  /*1410*/  IMAD.MOV.U32 R4, RZ, RZ, 0x3f800000 ;  /* 0x3f800000ff047424 */ /* 0x002fc600078e00ff */
        /* <DEDUP_REMOVED lines=33> */
[----:B------:R-:W-:Y:S01]  /*1630*/  STL [R1+0x60], R4 ;  /* 0x0000600401007387 */ /* 0x000fe20000100800 */
[----:B0-----:R-:W-:-:S05]  /*1640*/  IMAD.MOV.U32 R0, RZ, RZ, 0x3f800000 ;  /* 0x3f800000ff007424 */ /* 0x001fca00078e00ff */
[----:B------:R0:W-:Y:S04]  /*1650*/  STL [R1+0x5c], R0 ;  /* 0x00005c0001007387 */ /* 0x0001e80000100800 */
[----:B------:R1:W-:Y:S04]  /*1660*/  STL [R1+0x20], RZ ;  /* 0x000020ff01007387 */ /* 0x0003e80000100800 */
[----:B------:R1:W-:Y:S04]  /*1670*/  STL [R1+0x24], RZ ;  /* 0x000024ff01007387 */ /* 0x0003e80000100800 */
[----:B------:R1:W-:Y:S04]  /*1680*/  STL [R1+0x28], RZ ;  /* 0x000028ff01007387 */ /* 0x0003e80000100800 */
[----:B------:R1:W-:Y:S04]  /*1690*/  STL [R1+0x2c], RZ ;  /* 0x00002cff01007387 */ /* 0x0003e80000100800 */
[----:B------:R1:W-:Y:S04]  /*16a0*/  STL [R1+0x10], RZ ;  /* 0x000010ff01007387 */ /* 0x0003e80000100800 */
[----:B------:R1:W-:Y:S04]  /*16b0*/  STL [R1+0x14], RZ ;  /* 0x000014ff01007387 */ /* 0x0003e80000100800 */
[----:B------:R1:W-:Y:S04]  /*16c0*/  STL [R1+0x18], RZ ;  /* 0x000018ff01007387 */ /* 0x0003e80000100800 */
[----:B------:R1:W-:Y:S04]  /*16d0*/  STL [R1+0x1c], RZ ;  /* 0x00001cff01007387 */ /* 0x0003e80000100800 */
[----:B------:R1:W-:Y:S04]  /*16e0*/  STL [R1], RZ ;  /* 0x000000ff01007387 */ /* 0x0003e80000100800 */
[----:B------:R1:W-:Y:S04]  /*16f0*/  STL [R1+0x4], RZ ;  /* 0x000004ff01007387 */ /* 0x0003e80000100800 */
[----:B------:R1:W-:Y:S04]  /*1700*/  STL [R1+0x8], RZ ;  /* 0x000008ff01007387 */ /* 0x0003e80000100800 */
[----:B------:R1:W-:Y:S01]  /*1710*/  STL [R1+0xc], RZ ;  /* 0x00000cff01007387 */ /* 0x0003e20000100800 */
[----:B------:R-:W-:Y:S01]  /*1720*/  UISETP.GE.AND UP0, UPT, UR16, 0x1, UPT ;  /* 0x000000011000788c */ /* 0x000fe2000bf06270 */
[----:B------:R-:W-:Y:S01]  /*1730*/  IMAD.MOV.U32 R3, RZ, RZ, -0x800000 ;  /* 0xff800000ff037424 */ /* 0x000fe200078e00ff */
[----:B------:R-:W-:-:S02]  /*1740*/  MOV R2, 0xff800000 ;  /* 0xff80000000027802 */ /* 0x000fc40000000f00 */
[----:B------:R-:W-:Y:S02]  /*1750*/  CS2R R20, SRZ ;  /* 0x0000000000147805 */ /* 0x000fe4000001ff00 */
[----:B------:R-:W-:Y:S02]  /*1760*/  CS2R R22, SRZ ;  /* 0x0000000000167805 */ /* 0x000fe4000001ff00 */
[----:B------:R-:W-:Y:S02]  /*1770*/  CS2R R24, SRZ ;  /* 0x0000000000187805 */ /* 0x000fe4000001ff00 */
[----:B------:R-:W-:Y:S02]  /*1780*/  CS2R R26, SRZ ;  /* 0x00000000001a7805 */ /* 0x000fe4000001ff00 */
[----:B------:R-:W-:Y:S02]  /*1790*/  CS2R R40, SRZ ;  /* 0x0000000000287805 */ /* 0x000fe4000001ff00 */
[----:B------:R-:W-:-:S02]  /*17a0*/  CS2R R42, SRZ ;  /* 0x00000000002a7805 */ /* 0x000fc4000001ff00 */
        /* <DEDUP_REMOVED lines=20> */
[C---:B0-----:R-:W-:Y:S01]  /*18f0*/  LOP3.LUT R0, R80.reuse, 0x1ff, RZ, 0xc0, !PT ;  /* 0x000001ff50007812 */ /* 0x041fe200078ec0ff */
[C---:B------:R-:W-:Y:S01]  /*1900*/  IMAD.SHL.U32 R4, R80.reuse, 0x2, RZ ;  /* 0x0000000250047824 */ /* 0x040fe200078e00ff */
[----:B------:R-:W-:Y:S01]  /*1910*/  LOP3.LUT R5, R80, 0x7, RZ, 0xc0, !PT ;  /* 0x0000000750057812 */ /* 0x000fe200078ec0ff */
[----:B-1----:R-:W-:Y:S06]  /*1920*/  BRA.U !UP0, `(.L_x_0) ;  /* 0x0000004908887547 */ /* 0x002fec000b800000 */
[----:B------:R-:W0:Y:S01]  /*1930*/  LDCU.64 UR10, c[0x0][0x3c0] ;  /* 0x00007800ff0a77ac */ /* 0x000e220008000a00 */
[----:B------:R-:W-:Y:S01]  /*1940*/  LOP3.LUT R2, R80, 0x1e0, RZ, 0xc0, !PT ;  /* 0x000001e050027812 */ /* 0x000fe200078ec0ff */
[----:B------:R-:W-:Y:S01]  /*1950*/  IMAD R5, R5, 0x210, RZ ;  /* 0x0000021005057824 */ /* 0x000fe200078e02ff */
[----:B------:R-:W-:Y:S01]  /*1960*/  SHF.R.U32.HI R3, RZ, 0x2, R80 ;  /* 0x00000002ff037819 */ /* 0x000fe20000011650 */
[----:B------:R-:W1:Y:S01]  /*1970*/  LDCU.64 UR12, c[0x0][0x3d0] ;  /* 0x00007a00ff0c77ac */ /* 0x000e620008000a00 */
[----:B------:R-:W-:Y:S01]  /*1980*/  LOP3.LUT R4, R4, 0x10, RZ, 0xc0, !PT ;  /* 0x0000001004047812 */ /* 0x000fe200078ec0ff */
[----:B------:R-:W-:Y:S01]  /*1990*/  IMAD.SHL.U32 R7, R80, 0x100, RZ ;  /* 0x0000010050077824 */ /* 0x000fe200078e00ff */
[----:B------:R-:W-:Y:S01]  /*19a0*/  SHF.R.U32.HI R2, RZ, 0x1, R2 ;  /* 0x00000001ff027819 */ /* 0x000fe20000011602 */
[----:B------:R-:W2:Y:S01]  /*19b0*/  LDCU UR5, c[0x0][0x3c8] ;  /* 0x00007900ff0577ac */ /* 0x000ea20008000800 */
[----:B------:R-:W-:Y:S01]  /*19c0*/  SGXT.U32 R3, R3, 0x3 ;  /* 0x000000030303781a */ /* 0x000fe20000000000 */
[----:B------:R-:W-:Y:S01]  /*19d0*/  IMAD.SHL.U32 R125, R0, 0x2, RZ ;  /* 0x00000002007d7824 */ /* 0x000fe200078e00ff */
[----:B------:R-:W-:Y:S01]  /*19e0*/  LOP3.LUT R4, R4, 0x1e0, R80, 0xf8, !PT ;  /* 0x000001e004047812 */ /* 0x000fe200078ef850 */
[----:B------:R-:W3:Y:S01]  /*19f0*/  LDCU.64 UR18, c[0x0][0x388] ;  /* 0x00007100ff1277ac */ /* 0x000ee20008000a00 */
[----:B------:R-:W-:-:S02]  /*1a00*/  LOP3.LUT R124, R2, UR4, R3, 0xfe, !PT ;  /* 0x00000004027c7c12 */ /* 0x000fc4000f8efe03 */
[----:B------:R-:W-:Y:S02]  /*1a10*/  CS2R R40, SRZ ;  /* 0x0000000000287805 */ /* 0x000fe4000001ff00 */
[C---:B------:R-:W-:Y:S01]  /*1a20*/  LOP3.LUT R2, R80.reuse, 0x7f, RZ, 0xc0, !PT ;  /* 0x0000007f50027812 */ /* 0x040fe200078ec0ff */
[----:B------:R-:W4:Y:S01]  /*1a30*/  LDCU.64 UR20, c[0x0][0x390] ;  /* 0x00007200ff1477ac */ /* 0x000f220008000a00 */
[----:B------:R-:W-:Y:S01]  /*1a40*/  LOP3.LUT R10, R5, R4, RZ, 0x3c, !PT ;  /* 0x00000004050a7212 */ /* 0x000fe200078e3cff */
[----:B0-----:R-:W-:Y:S01]  /*1a50*/  IMAD.U32 R19, RZ, RZ, UR11 ;  /* 0x0000000bff137e24 */ /* 0x001fe2000f8e00ff */
[C---:B------:R-:W-:Y:S01]  /*1a60*/  LOP3.LUT R5, R80.reuse, 0x3f, RZ, 0xc0, !PT ;  /* 0x0000003f50057812 */ /* 0x040fe200078ec0ff */
[----:B------:R-:W-:Y:S01]  /*1a70*/  UIMAD UR4, UR9, UR10, URZ ;  /* 0x0000000a090472a4 */ /* 0x000fe2000f8e02ff */
[C---:B------:R-:W-:Y:S01]  /*1a80*/  LOP3.LUT R3, R80.reuse, 0x180, RZ, 0xc0, !PT ;  /* 0x0000018050037812 */ /* 0x040fe200078ec0ff */
[----:B-1----:R-:W-:Y:S01]  /*1a90*/  UIMAD UR6, UR9, UR12, URZ ;  /* 0x0000000c090672a4 */ /* 0x002fe2000f8e02ff */
[----:B------:R-:W-:Y:S01]  /*1aa0*/  LOP3.LUT R0, R80, 0x1c0, RZ, 0xc0, !PT ;  /* 0x000001c050007812 */ /* 0x000fe200078ec0ff */
[----:B------:R-:W-:Y:S01]  /*1ab0*/  IMAD R6, R5, UR13, RZ ;  /* 0x0000000d05067c24 */ /* 0x000fe2000f8e02ff */
[----:B------:R-:W-:Y:S01]  /*1ac0*/  SHF.R.U32.HI R8, RZ, 0x3, R3 ;  /* 0x00000003ff087819 */ /* 0x000fe20000011603 */
[----:B--2---:R-:W-:Y:S01]  /*1ad0*/  IMAD R4, R2, UR5, RZ ;  /* 0x0000000502047c24 */ /* 0x004fe2000f8e02ff */
[----:B------:R-:W-:Y:S01]  /*1ae0*/  USHF.L.U32 UR5, UR4, 0x1, URZ ;  /* 0x0000000104057899 */ /* 0x000fe200080006ff */
[----:B------:R-:W-:Y:S01]  /*1af0*/  IMAD.SHL.U32 R3, R6, 0x2, RZ ;  /* 0x0000000206037824 */ /* 0x000fe200078e00ff */
[----:B------:R-:W-:Y:S01]  /*1b00*/  USHF.L.U32 UR7, UR6, 0x1, URZ ;  /* 0x0000000106077899 */ /* 0x000fe200080006ff */
[C---:B------:R-:W-:Y:S01]  /*1b10*/  IMAD.SHL.U32 R2, R4.reuse, 0x2, RZ ;  /* 0x0000000204027824 */ /* 0x040fe200078e00ff */
[----:B------:R-:W-:Y:S01]  /*1b20*/  LOP3.LUT R7, R7, 0x1000, RZ, 0xc0, !PT ;  /* 0x0000100007077812 */ /* 0x000fe200078ec0ff */
[----:B------:R-:W-:Y:S01]  /*1b30*/  IMAD.HI R4, R4, 0x2, RZ ;  /* 0x0000000204047827 */ /* 0x000fe200078e02ff */
[----:B------:R-:W-:Y:S01]  /*1b40*/  MOV R5, UR5 ;  /* 0x0000000500057c02 */ /* 0x000fe20008000f00 */
[----:B------:R-:W-:Y:S01]  /*1b50*/  UIMAD.WIDE UR4, UR4, 0x2, URZ ;  /* 0x00000002040478a5 */ /* 0x000fe2000f8e02ff */
[----:B------:R-:W-:Y:S01]  /*1b60*/  SHF.R.U32.HI R12, RZ, 0x2, R0 ;  /* 0x00000002ff0c7819 */ /* 0x000fe20000011600 */
[----:B------:R-:W-:Y:S01]  /*1b70*/  IMAD.U32 R16, RZ, RZ, UR7 ;  /* 0x00000007ff107e24 */ /* 0x000fe2000f8e00ff */
[----:B---3--:R-:W-:Y:S01]  /*1b80*/  IADD3 R14, P0, P1, R2, UR18, R5 ;  /* 0x00000012020e7c10 */ /* 0x008fe2000f91e005 */
[----:B------:R-:W-:Y:S01]  /*1b90*/  UIMAD.WIDE UR6, UR6, 0x2, URZ ;  /* 0x00000002060678a5 */ /* 0x000fe2000f8e02ff */
[----:B------:R-:W-:Y:S01]  /*1ba0*/  SHF.R.U32.HI R5, RZ, 0x7, R80 ;  /* 0x00000007ff057819 */ /* 0x000fe20000011650 */
[----:B------:R-:W-:Y:S01]  /*1bb0*/  IMAD.U32 R9, RZ, RZ, UR5 ;  /* 0x00000005ff097e24 */ /* 0x000fe2000f8e00ff */
[----:B----4-:R-:W-:Y:S01]  /*1bc0*/  IADD3 R2, P2, P3, R3, UR20, R16 ;  /* 0x0000001403027c10 */ /* 0x010fe2000fb5e010 */
[----:B------:R-:W-:Y:S01]  /*1bd0*/  IMAD.HI R6, R6, 0x2, RZ ;  /* 0x0000000206067827 */ /* 0x000fe200078e02ff */
[----:B------:R-:W0:Y:S01]  /*1be0*/  LDC R3, c[0x0][0x3d8] ;  /* 0x0000f600ff037b82 */ /* 0x000e220000000800 */
[----:B------:R-:W-:-:S02]  /*1bf0*/  LOP3.LUT R0, R125, R8, RZ, 0x3c, !PT ;  /* 0x000000087d007212 */ /* 0x000fc400078e3cff */
[----:B------:R-:W-:Y:S02]  /*1c00*/  CS2R R42, SRZ ;  /* 0x00000000002a7805 */ /* 0x000fe4000001ff00 */
[----:B------:R-:W-:Y:S01]  /*1c10*/  IADD3 R8, PT, PT, R10, UR8, R7 ;  /* 0x000000080a087c10 */ /* 0x000fe2000fffe007 */
[----:B------:R-:W-:Y:S01]  /*1c20*/  IMAD.U32 R11, RZ, RZ, UR7 ;  /* 0x00000007ff0b7e24 */ /* 0x000fe2000f8e00ff */
[----:B------:R-:W-:Y:S01]  /*1c30*/  SGXT.U32 R5, R5, 0x2 ;  /* 0x000000020505781a */ /* 0x000fe20000000000 */
[----:B------:R-:W-:Y:S01]  /*1c40*/  IMAD.U32 R10, RZ, RZ, UR11 ;  /* 0x0000000bff0a7e24 */ /* 0x000fe2000f8e00ff */
[----:B------:R-:W-:Y:S01]  /*1c50*/  SHF.R.U32.HI R7, RZ, 0x6, R80 ;  /* 0x00000006ff077819 */ /* 0x000fe20000011650 */
[----:B------:R1:W-:Y:S01]  /*1c60*/  STL [R1+0x3c], R8 ;  /* 0x00003c0801007387 */ /* 0x0003e20000100800 */
[----:B------:R-:W-:Y:S01]  /*1c70*/  IADD3.X R16, PT, PT, R4, UR19, R9, P0, P1 ;  /* 0x0000001304107c10 */ /* 0x000fe200087e2409 */
[----:B------:R-:W-:Y:S01]  /*1c80*/  IMAD R5, R5, UR11, RZ ;  /* 0x0000000b05057c24 */ /* 0x000fe2000f8e02ff */
[----:B------:R-:W-:Y:S01]  /*1c90*/  IADD3.X R4, PT, PT, R6, UR21, R11, P2, P3 ;  /* 0x0000001506047c10 */ /* 0x000fe200097e640b */
[----:B------:R-:W-:Y:S01]  /*1ca0*/  IMAD.U32 R9, RZ, RZ, UR11 ;  /* 0x0000000bff097e24 */ /* 0x000fe2000f8e00ff */
[----:B------:R-:W-:Y:S01]  /*1cb0*/  SGXT.U32 R6, R7, 0x3 ;  /* 0x000000030706781a */ /* 0x000fe20000000000 */
[----:B------:R-:W-:Y:S01]  /*1cc0*/  IMAD.U32 R18, RZ, RZ, UR11 ;  /* 0x0000000bff127e24 */ /* 0x000fe2000f8e00ff */
[----:B------:R-:W-:Y:S01]  /*1cd0*/  LOP3.LUT R125, R125, R12, RZ, 0x3c, !PT ;  /* 0x0000000c7d7d7212 */ /* 0x000fe200078e3cff */
[----:B------:R-:W-:Y:S01]  /*1ce0*/  IMAD.U32 R12, RZ, RZ, UR11 ;  /* 0x0000000bff0c7e24 */ /* 0x000fe2000f8e00ff */
[----:B------:R-:W-:Y:S01]  /*1cf0*/  MOV R11, UR11 ;  /* 0x0000000b000b7c02 */ /* 0x000fe20008000f00 */
[----:B------:R-:W-:Y:S01]  /*1d00*/  IMAD.U32 R21, RZ, RZ, UR11 ;  /* 0x0000000bff157e24 */ /* 0x000fe2000f8e00ff */
[----:B-1----:R-:W-:Y:S01]  /*1d10*/  MOV R8, UR11 ;  /* 0x0000000b00087c02 */ /* 0x002fe20008000f00 */
[----:B------:R-:W-:Y:S01]  /*1d20*/  IMAD.U32 R22, RZ, RZ, UR11 ;  /* 0x0000000bff167e24 */ /* 0x000fe2000f8e00ff */
[C---:B------:R-:W-:Y:S01]  /*1d30*/  LEA R34, P0, R5.reuse, R14, 0x1 ;  /* 0x0000000e05227211 */ /* 0x040fe200078008ff */
[----:B------:R-:W-:Y:S01]  /*1d40*/  IMAD.U32 R25, RZ, RZ, UR11 ;  /* 0x0000000bff197e24 */ /* 0x000fe2000f8e00ff */
[----:B------:R-:W-:Y:S01]  /*1d50*/  MOV R20, UR11 ;  /* 0x0000000b00147c02 */ /* 0x000fe20008000f00 */
[----:B------:R-:W-:Y:S01]  /*1d60*/  IMAD R7, R8, 0x4, R5 ;  /* 0x0000000408077824 */ /* 0x000fe200078e0205 */
[----:B------:R-:W-:Y:S01]  /*1d70*/  LEA.HI.X.SX32 R35, R5, R16, 0x1, P0 ;  /* 0x0000001005237211 */ /* 0x000fe200000f0eff */
[----:B0-----:R-:W-:Y:S01]  /*1d80*/  IMAD R13, R6, R3, RZ ;  /* 0x00000003060d7224 */ /* 0x001fe200078e02ff */
[----:B------:R-:W-:Y:S01]  /*1d90*/  MOV R27, UR11 ;  /* 0x0000000b001b7c02 */ /* 0x000fe20008000f00 */
[----:B------:R-:W-:Y:S01]  /*1da0*/  IMAD R8, R10, 0x4, R7 ;  /* 0x000000040a087824 */ /* 0x000fe200078e0207 */
[----:B------:R-:W-:Y:S01]  /*1db0*/  LEA R30, P1, R7, R14, 0x1 ;  /* 0x0000000e071e7211 */ /* 0x000fe200078208ff */
[----:B------:R-:W-:Y:S01]  /*1dc0*/  IMAD.U32 R24, RZ, RZ, UR11 ;  /* 0x0000000bff187e24 */ /* 0x000fe2000f8e00ff */
[----:B------:R-:W-:Y:S01]  /*1dd0*/  MOV R29, UR11 ;  /* 0x0000000b001d7c02 */ /* 0x000fe20008000f00 */
[----:B------:R-:W-:Y:S01]  /*1de0*/  IMAD R9, R9, 0x4, R8 ;  /* 0x0000000409097824 */ /* 0x000fe200078e0208 */
[----:B------:R-:W-:Y:S01]  /*1df0*/  LEA.HI.X.SX32 R31, R7, R16, 0x1, P1 ;  /* 0x00000010071f7211 */ /* 0x000fe200008f0eff */
[----:B------:R-:W-:Y:S01]  /*1e00*/  IMAD.U32 R26, RZ, RZ, UR11 ;  /* 0x0000000bff1a7e24 */ /* 0x000fe2000f8e00ff */
[----:B------:R-:W-:Y:S01]  /*1e10*/  LEA R32, P2, R8, R14, 0x1 ;  /* 0x0000000e08207211 */ /* 0x000fe200078408ff */
[----:B------:R-:W-:Y:S01]  /*1e20*/  IMAD R6, R12, 0x4, R9 ;  /* 0x000000040c067824 */ /* 0x000fe200078e0209 */
[----:B------:R-:W-:Y:S01]  /*1e30*/  CS2R R44, SRZ ;  /* 0x00000000002c7805 */ /* 0x000fe2000001ff00 */
[----:B------:R0:W-:Y:S01]  /*1e40*/  STL.64 [R1+0x158], R30 ;  /* 0x0001581e01007387 */ /* 0x0001e20000100a00 */
[----:B------:R-:W-:Y:S01]  /*1e50*/  LEA.HI.X.SX32 R33, R8, R16, 0x1, P2 ;  /* 0x0000001008217211 */ /* 0x000fe200010f0eff */
[----:B------:R-:W-:Y:S01]  /*1e60*/  IMAD R10, R11, 0x4, R6 ;  /* 0x000000040b0a7824 */ /* 0x000fe200078e0206 */
[----:B------:R-:W-:Y:S01]  /*1e70*/  CS2R R46, SRZ ;  /* 0x00000000002e7805 */ /* 0x000fe2000001ff00 */
[----:B------:R-:W-:Y:S01]  /*1e80*/  STL.64 [R1+0x160], R34 ;  /* 0x0001602201007387 */ /* 0x000fe20000100a00 */
[----:B------:R-:W-:Y:S01]  /*1e90*/  IMAD R15, R3, 0x8, R13 ;  /* 0x00000008030f7824 */ /* 0x000fe200078e020d */
[----:B------:R-:W-:Y:S01]  /*1ea0*/  CS2R R52, SRZ ;  /* 0x0000000000347805 */ /* 0x000fe2000001ff00 */
[----:B------:R-:W-:Y:S01]  /*1eb0*/  IMAD R11, R19, 0x4, R10 ;  /* 0x00000004130b7824 */ /* 0x000fe200078e020a */
[----:B------:R1:W-:Y:S01]  /*1ec0*/  STL.64 [R1+0x150], R32 ;  /* 0x0001502001007387 */ /* 0x0003e20000100a00 */
[----:B------:R-:W-:Y:S01]  /*1ed0*/  IMAD R17, R3, 0x8, R15 ;  /* 0x0000000803117824 */ /* 0x000fe200078e020f */
[----:B------:R-:W-:Y:S01]  /*1ee0*/  CS2R R54, SRZ ;  /* 0x0000000000367805 */ /* 0x000fe2000001ff00 */
[----:B------:R-:W-:Y:S01]  /*1ef0*/  IMAD R12, R18, 0x4, R11 ;  /* 0x00000004120c7824 */ /* 0x000fe200078e020b */
[----:B0-----:R-:W-:Y:S01]  /*1f00*/  LEA R30, P0, R9, R14, 0x1 ;  /* 0x0000000e091e7211 */ /* 0x001fe200078008ff */
[----:B------:R-:W-:Y:S01]  /*1f10*/  IMAD R19, R3, 0x8, R17 ;  /* 0x0000000803137824 */ /* 0x000fe200078e0211 */
[----:B------:R-:W-:-:S02]  /*1f20*/  CS2R R60, SRZ ;  /* 0x00000000003c7805 */ /* 0x000fc4000001ff00 */
[----:B------:R-:W-:Y:S02]  /*1f30*/  CS2R R62, SRZ ;  /* 0x00000000003e7805 */ /* 0x000fe4000001ff00 */
[----:B------:R-:W-:Y:S02]  /*1f40*/  LEA.HI.X.SX32 R31, R9, R16, 0x1, P0 ;  /* 0x00000010091f7211 */ /* 0x000fe400000f0eff */
[----:B------:R-:W-:Y:S02]  /*1f50*/  CS2R R68, SRZ ;  /* 0x0000000000447805 */ /* 0x000fe4000001ff00 */
[----:B------:R-:W-:Y:S01]  /*1f60*/  LEA R5, R21, R12, 0x2 ;  /* 0x0000000c15057211 */ /* 0x000fe200078e10ff */
[C---:B------:R-:W-:Y:S01]  /*1f70*/  IMAD R21, R3.reuse, 0x8, R19 ;  /* 0x0000000803157824 */ /* 0x040fe200078e0213 */
[----:B-1----:R-:W-:Y:S01]  /*1f80*/  LEA R32, P0, R6, R14, 0x1 ;  /* 0x0000000e06207211 */ /* 0x002fe200078008ff */
[----:B------:R0:W-:Y:S01]  /*1f90*/  STL.64 [R1+0x148], R30 ;  /* 0x0001481e01007387 */ /* 0x0001e20000100a00 */
[----:B------:R-:W-:Y:S01]  /*1fa0*/  CS2R R70, SRZ ;  /* 0x0000000000467805 */ /* 0x000fe2000001ff00 */
[----:B------:R-:W-:Y:S01]  /*1fb0*/  IMAD R7, R20, 0x4, R5 ;  /* 0x0000000414077824 */ /* 0x000fe200078e0205 */
[----:B------:R-:W-:Y:S01]  /*1fc0*/  LEA.HI.X.SX32 R33, R6, R16, 0x1, P0 ;  /* 0x0000001006217211 */ /* 0x000fe200000f0eff */
[----:B------:R-:W-:Y:S01]  /*1fd0*/  IMAD R23, R3, 0x8, R21 ;  /* 0x0000000803177824 */ /* 0x000fe200078e0215 */
[C---:B------:R-:W-:Y:S01]  /*1fe0*/  LEA R34, P0, R11.reuse, R14, 0x1 ;  /* 0x0000000e0b227211 */ /* 0x040fe200078008ff */
[----:B------:R-:W-:Y:S01]  /*1ff0*/  IMAD R8, R22, 0x4, R7 ;  /* 0x0000000416087824 */ /* 0x000fe200078e0207 */
[----:B------:R-:W-:Y:S01]  /*2000*/  CS2R R76, SRZ ;  /* 0x00000000004c7805 */ /* 0x000fe2000001ff00 */
[----:B------:R1:W-:Y:S01]  /*2010*/  STL.64 [R1+0x140], R32 ;  /* 0x0001402001007387 */ /* 0x0003e20000100a00 */
[----:B------:R-:W-:-:S02]  /*2020*/  LEA.HI.X.SX32 R35, R11, R16, 0x1, P0 ;  /* 0x000000100b237211 */ /* 0x000fc400000f0eff */
[----:B------:R-:W-:Y:S02]  /*2030*/  CS2R R78, SRZ ;  /* 0x00000000004e7805 */ /* 0x000fe4000001ff00 */
[----:B------:R-:W-:Y:S02]  /*2040*/  LEA R6, R25, R8, 0x2 ;  /* 0x0000000819067211 */ /* 0x000fe400078e10ff */
[----:B------:R-:W-:Y:S02]  /*2050*/  CS2R R84, SRZ ;  /* 0x0000000000547805 */ /* 0x000fe4000001ff00 */
[C---:B0-----:R-:W-:Y:S02]  /*2060*/  LEA R30, P1, R10.reuse, R14, 0x1 ;  /* 0x0000000e0a1e7211 */ /* 0x041fe400078208ff */
[----:B------:R-:W-:Y:S02]  /*2070*/  CS2R R86, SRZ ;  /* 0x0000000000567805 */ /* 0x000fe4000001ff00 */
[----:B------:R-:W-:Y:S01]  /*2080*/  CS2R R92, SRZ ;  /* 0x00000000005c7805 */ /* 0x000fe2000001ff00 */
[----:B------:R-:W-:Y:S01]  /*2090*/  IMAD R9, R27, 0x4, R6 ;  /* 0x000000041b097824 */ /* 0x000fe200078e0206 */
[----:B------:R-:W-:-:S02]  /*20a0*/  LEA.HI.X.SX32 R31, R10, R16, 0x1, P1 ;  /* 0x000000100a1f7211 */ /* 0x000fc400008f0eff */
[----:B------:R-:W-:Y:S02]  /*20b0*/  CS2R R94, SRZ ;  /* 0x00000000005e7805 */ /* 0x000fe4000001ff00 */
[----:B------:R-:W-:Y:S02]  /*20c0*/  LOP3.LUT R0, R0, 0x40, RZ, 0x3c, !PT ;  /* 0x0000004000007812 */ /* 0x000fe400078e3cff */
[----:B------:R-:W-:Y:S02]  /*20d0*/  CS2R R100, SRZ ;  /* 0x0000000000647805 */ /* 0x000fe4000001ff00 */
[----:B-1----:R-:W-:Y:S01]  /*20e0*/  LEA R32, P1, R12, R14, 0x1 ;  /* 0x0000000e0c207211 */ /* 0x002fe200078208ff */
[----:B------:R0:W-:Y:S01]  /*20f0*/  STL.64 [R1+0x138], R30 ;  /* 0x0001381e01007387 */ /* 0x0001e20000100a00 */
[----:B------:R-:W-:Y:S02]  /*2100*/  CS2R R102, SRZ ;  /* 0x0000000000667805 */ /* 0x000fe4000001ff00 */
[----:B------:R-:W-:-:S02]  /*2110*/  CS2R R108, SRZ ;  /* 0x00000000006c7805 */ /* 0x000fc4000001ff00 */
[----:B------:R-:W-:Y:S01]  /*2120*/  LEA.HI.X.SX32 R33, R12, R16, 0x1, P1 ;  /* 0x000000100c217211 */ /* 0x000fe200008f0eff */
[----:B------:R1:W-:Y:S01]  /*2130*/  STL.64 [R1+0x130], R34 ;  /* 0x0001302201007387 */ /* 0x0003e20000100a00 */
[----:B------:R-:W-:Y:S02]  /*2140*/  CS2R R110, SRZ ;  /* 0x00000000006e7805 */ /* 0x000fe4000001ff00 */
[----:B------:R-:W-:Y:S02]  /*2150*/  CS2R R116, SRZ ;  /* 0x0000000000747805 */ /* 0x000fe4000001ff00 */
[----:B------:R-:W-:Y:S01]  /*2160*/  CS2R R118, SRZ ;  /* 0x0000000000767805 */ /* 0x000fe2000001ff00 */
[----:B------:R2:W-:Y:S01]  /*2170*/  STL.64 [R1+0x128], R32 ;  /* 0x0001282001007387 */ /* 0x0005e20000100a00 */
[----:B------:R-:W-:Y:S01]  /*2180*/  UMOV UR6, URZ ;  /* 0x000000ff00067c82 */ /* 0x000fe20008000000 */
[----:B------:R-:W-:Y:S01]  /*2190*/  UMOV UR7, URZ ;  /* 0x000000ff00077c82 */ /* 0x000fe20008000000 */
[----:B------:R-:W-:Y:S01]  /*21a0*/  UMOV UR4, URZ ;  /* 0x000000ff00047c82 */ /* 0x000fe20008000000 */
[C---:B0-----:R-:W-:Y:S01]  /*21b0*/  LEA R30, P2, R5.reuse, R14, 0x1 ;  /* 0x0000000e051e7211 */ /* 0x041fe200078408ff */
[----:B------:R-:W0:Y:S03]  /*21c0*/  LDCU UR10, c[0x0][0x3a8] ;  /* 0x00007500ff0a77ac */ /* 0x000e260008000800 */
[----:B------:R-:W-:Y:S01]  /*21d0*/  LEA.HI.X.SX32 R31, R5, R16, 0x1, P2 ;  /* 0x00000010051f7211 */ /* 0x000fe200010f0eff */
[----:B------:R-:W-:Y:S01]  /*21e0*/  IMAD R5, R24, 0x4, R9 ;  /* 0x0000000418057824 */ /* 0x000fe200078e0209 */
[CC--:B-1----:R-:W-:Y:S01]  /*21f0*/  LEA R34, P0, R7.reuse, R14.reuse, 0x1 ;  /* 0x0000000e07227211 */ /* 0x0c2fe200078008ff */
[----:B------:R-:W-:Y:S01]  /*2200*/  UMOV UR5, URZ ;  /* 0x000000ff00057c82 */ /* 0x000fe20008000000 */
[----:B--2---:R-:W-:Y:S01]  /*2210*/  LEA R32, P1, R8, R14, 0x1 ;  /* 0x0000000e08207211 */ /* 0x004fe200078208ff */
[----:B------:R1:W-:Y:S01]  /*2220*/  STL.64 [R1+0x120], R30 ;  /* 0x0001201e01007387 */ /* 0x0003e20000100a00 */
[-C--:B------:R-:W-:Y:S01]  /*2230*/  LEA.HI.X.SX32 R35, R7, R16.reuse, 0x1, P0 ;  /* 0x0000001007237211 */ /* 0x080fe200000f0eff */
[----:B------:R-:W-:Y:S01]  /*2240*/  IMAD R10, R26, 0x4, R5 ;  /* 0x000000041a0a7824 */ /* 0x000fe200078e0205 */
[----:B------:R-:W-:-:S03]  /*2250*/  LEA.HI.X.SX32 R33, R8, R16, 0x1, P1 ;  /* 0x0000001008217211 */ /* 0x000fc600008f0eff */
[----:B------:R-:W-:Y:S04]  /*2260*/  STL.64 [R1+0x118], R34 ;  /* 0x0001182201007387 */ /* 0x000fe80000100a00 */
[----:B------:R2:W-:Y:S01]  /*2270*/  STL.64 [R1+0x110], R32 ;  /* 0x0001102001007387 */ /* 0x0005e20000100a00 */
[----:B-1----:R-:W-:-:S04]  /*2280*/  LEA R30, P2, R6, R14, 0x1 ;  /* 0x0000000e061e7211 */ /* 0x002fc800078408ff */
[----:B------:R-:W-:Y:S01]  /*2290*/  LEA.HI.X.SX32 R31, R6, R16, 0x1, P2 ;  /* 0x00000010061f7211 */ /* 0x000fe200010f0eff */
[----:B------:R-:W-:Y:S01]  /*22a0*/  IMAD R6, R29, 0x4, R10 ;  /* 0x000000041d067824 */ /* 0x000fe200078e020a */
[----:B------:R-:W-:-:S03]  /*22b0*/  LEA R26, P2, R10, R14, 0x1 ;  /* 0x0000000e0a1a7211 */ /* 0x000fc600078408ff */
[----:B------:R1:W-:Y:S01]  /*22c0*/  STL.64 [R1+0x108], R30 ;  /* 0x0001081e01007387 */ /* 0x0003e20000100a00 */
[CC--:B--2---:R-:W-:Y:S02]  /*22d0*/  LEA R32, P0, R9.reuse, R14.reuse, 0x1 ;  /* 0x0000000e09207211 */ /* 0x0c4fe400078008ff */
[----:B------:R-:W-:Y:S02]  /*22e0*/  LEA R24, P3, R6, R14, 0x1 ;  /* 0x0000000e06187211 */ /* 0x000fe400078608ff */
[-C--:B------:R-:W-:Y:S02]  /*22f0*/  LEA.HI.X.SX32 R33, R9, R16.reuse, 0x1, P0 ;  /* 0x0000001009217211 */ /* 0x080fe400000f0eff */
[-C--:B------:R-:W-:Y:S02]  /*2300*/  LEA.HI.X.SX32 R27, R10, R16.reuse, 0x1, P2 ;  /* 0x000000100a1b7211 */ /* 0x080fe400010f0eff */
[----:B------:R-:W-:Y:S01]  /*2310*/  LEA.HI.X.SX32 R25, R6, R16, 0x1, P3 ;  /* 0x0000001006197211 */ /* 0x000fe200018f0eff */
[----:B------:R-:W-:Y:S01]  /*2320*/  STL.64 [R1+0x100], R32 ;  /* 0x0001002001007387 */ /* 0x000fe20000100a00 */
[----:B------:R-:W-:-:S02]  /*2330*/  LEA R10, P2, R17, R2, 0x1 ;  /* 0x00000002110a7211 */ /* 0x000fc400078408ff */
[----:B-1----:R-:W-:Y:S02]  /*2340*/  LEA R30, P1, R5, R14, 0x1 ;  /* 0x0000000e051e7211 */ /* 0x002fe400078208ff */
[----:B------:R-:W-:Y:S02]  /*2350*/  LEA.HI.X.SX32 R11, R17, R4, 0x1, P2 ;  /* 0x00000004110b7211 */ /* 0x000fe400010f0eff */
[----:B------:R-:W-:Y:S02]  /*2360*/  LEA.HI.X.SX32 R31, R5, R16, 0x1, P1 ;  /* 0x00000010051f7211 */ /* 0x000fe400008f0eff */
[----:B------:R-:W-:Y:S02]  /*2370*/  LEA R5, R3, R23, 0x3 ;  /* 0x0000001703057211 */ /* 0x000fe400078e18ff */
[----:B------:R-:W-:Y:S01]  /*2380*/  LEA R14, P2, R23, R2, 0x1 ;  /* 0x00000002170e7211 */ /* 0x000fe200078408ff */
[----:B------:R-:W-:Y:S02]  /*2390*/  STL.64 [R1+0xf8], R30 ;  /* 0x0000f81e01007387 */ /* 0x000fe40000100a00 */
[----:B------:R-:W-:-:S02]  /*23a0*/  IMAD R7, R3, 0x8, R5 ;  /* 0x0000000803077824 */ /* 0x000fc400078e0205 */
[----:B------:R1:W-:Y:S02]  /*23b0*/  STL.64 [R1+0xf0], R26 ;  /* 0x0000f01a01007387 */ /* 0x0003e40000100a00 */
[----:B------:R-:W-:Y:S02]  /*23c0*/  IMAD R9, R3, 0x8, R7 ;  /* 0x0000000803097824 */ /* 0x000fe400078e0207 */
[----:B------:R2:W-:Y:S04]  /*23d0*/  STL.64 [R1+0xe8], R24 ;  /* 0x0000e81801007387 */ /* 0x0005e80000100a00 */
[----:B------:R3:W-:Y:S01]  /*23e0*/  STL.64 [R1+0xd0], R10 ;  /* 0x0000d00a01007387 */ /* 0x0007e20000100a00 */
[-C--:B-1----:R-:W-:Y:S02]  /*23f0*/  LEA R26, P0, R13, R2.reuse, 0x1 ;  /* 0x000000020d1a7211 */ /* 0x082fe400078008ff */
[----:B--2---:R-:W-:-:S02]  /*2400*/  LEA R24, P1, R15, R2, 0x1 ;  /* 0x000000020f187211 */ /* 0x004fc400078208ff */
[-C--:B------:R-:W-:Y:S02]  /*2410*/  LEA.HI.X.SX32 R27, R13, R4.reuse, 0x1, P0 ;  /* 0x000000040d1b7211 */ /* 0x080fe400000f0eff */
[-C--:B------:R-:W-:Y:S01]  /*2420*/  LEA.HI.X.SX32 R25, R15, R4.reuse, 0x1, P1 ;  /* 0x000000040f197211 */ /* 0x080fe200008f0eff */
[----:B---3--:R-:W-:Y:S01]  /*2430*/  IMAD R11, R3, 0x8, R9 ;  /* 0x00000008030b7824 */ /* 0x008fe200078e0209 */
[----:B------:R-:W-:Y:S01]  /*2440*/  LEA.HI.X.SX32 R15, R23, R4, 0x1, P2 ;  /* 0x00000004170f7211 */ /* 0x000fe200010f0eff */
[----:B------:R1:W-:Y:S01]  /*2450*/  STL.64 [R1+0xe0], R26 ;  /* 0x0000e01a01007387 */ /* 0x0003e20000100a00 */
[-C--:B------:R-:W-:Y:S01]  /*2460*/  LEA R18, P2, R9, R2.reuse, 0x1 ;  /* 0x0000000209127211 */ /* 0x080fe200078408ff */
[----:B------:R-:W-:Y:S02]  /*2470*/  IMAD R13, R3, 0x8, R11 ;  /* 0x00000008030d7824 */ /* 0x000fe400078e020b */
[----:B------:R2:W-:Y:S04]  /*2480*/  STL.64 [R1+0xd8], R24 ;  /* 0x0000d81801007387 */ /* 0x0005e80000100a00 */
[----:B------:R3:W-:Y:S01]  /*2490*/  STL.64 [R1+0xb8], R14 ;  /* 0x0000b80e01007387 */ /* 0x0007e20000100a00 */
[----:B-1----:R-:W-:-:S02]  /*24a0*/  LEA R26, P0, R19, R2, 0x1 ;  /* 0x00000002131a7211 */ /* 0x002fc400078008ff */
[----:B--2---:R-:W-:Y:S02]  /*24b0*/  LEA R24, P1, R21, R2, 0x1 ;  /* 0x0000000215187211 */ /* 0x004fe400078208ff */
[-C--:B------:R-:W-:Y:S02]  /*24c0*/  LEA.HI.X.SX32 R27, R19, R4.reuse, 0x1, P0 ;  /* 0x00000004131b7211 */ /* 0x080fe400000f0eff */
[----:B------:R-:W-:Y:S02]  /*24d0*/  LEA.HI.X.SX32 R25, R21, R4, 0x1, P1 ;  /* 0x0000000415197211 */ /* 0x000fe400008f0eff */
[----:B------:R-:W-:Y:S01]  /*24e0*/  LEA R20, P1, R7, R2, 0x1 ;  /* 0x0000000207147211 */ /* 0x000fe200078208ff */
[----:B------:R1:W-:Y:S01]  /*24f0*/  STL.64 [R1+0xc8], R26 ;  /* 0x0000c81a01007387 */ /* 0x0003e20000100a00 */
[----:B---3--:R-:W-:Y:S02]  /*2500*/  LEA R15, R3, R13, 0x3 ;  /* 0x0000000d030f7211 */ /* 0x008fe400078e18ff */
[-C--:B------:R-:W-:Y:S01]  /*2510*/  LEA.HI.X.SX32 R21, R7, R4.reuse, 0x1, P1 ;  /* 0x0000000407157211 */ /* 0x080fe200008f0eff */
[----:B------:R2:W-:Y:S01]  /*2520*/  STL.64 [R1+0xc0], R24 ;  /* 0x0000c01801007387 */ /* 0x0005e20000100a00 */
[----:B------:R-:W-:Y:S01]  /*2530*/  LEA.HI.X.SX32 R19, R9, R4, 0x1, P2 ;  /* 0x0000000409137211 */ /* 0x000fe200010f0eff */
[----:B------:R-:W-:Y:S01]  /*2540*/  IMAD R17, R3, 0x8, R15 ;  /* 0x0000000803117824 */ /* 0x000fe200078e020f */
[----:B-1----:R-:W-:-:S02]  /*2550*/  CS2R R26, SRZ ;  /* 0x00000000001a7805 */ /* 0x002fc4000001ff00 */
[----:B--2---:R-:W-:-:S04]  /*2560*/  LEA R24, P0, R5, R2, 0x1 ;  /* 0x0000000205187211 */ /* 0x004fc800078008ff */
[----:B------:R-:W-:Y:S01]  /*2570*/  LEA.HI.X.SX32 R25, R5, R4, 0x1, P0 ;  /* 0x0000000405197211 */ /* 0x000fe200000f0eff */
[----:B------:R-:W-:Y:S01]  /*2580*/  IMAD R5, R3, 0x8, R17 ;  /* 0x0000000803057824 */ /* 0x000fe200078e0211 */
[----:B------:R-:W-:-:S03]  /*2590*/  LEA R22, P0, R11, R2, 0x1 ;  /* 0x000000020b167211 */ /* 0x000fc600078008ff */
[----:B------:R1:W-:Y:S01]  /*25a0*/  STL.64 [R1+0xb0], R24 ;  /* 0x0000b01801007387 */ /* 0x0003e20000100a00 */
[----:B------:R-:W-:Y:S01]  /*25b0*/  LEA.HI.X.SX32 R23, R11, R4, 0x1, P0 ;  /* 0x000000040b177211 */ /* 0x000fe200000f0eff */
[C---:B------:R-:W-:Y:S02]  /*25c0*/  IMAD R7, R3.reuse, 0x8, R5 ;  /* 0x0000000803077824 */ /* 0x040fe400078e0205 */
[----:B------:R2:W-:Y:S02]  /*25d0*/  STL.64 [R1+0xa8], R20 ;  /* 0x0000a81401007387 */ /* 0x0005e40000100a00 */
[----:B------:R-:W-:Y:S02]  /*25e0*/  IMAD R3, R3, 0x8, R7 ;  /* 0x0000000803037824 */ /* 0x000fe400078e0207 */
[----:B------:R3:W-:Y:S03]  /*25f0*/  STL.64 [R1+0xa0], R18 ;  /* 0x0000a01201007387 */ /* 0x0007e60000100a00 */
[----:B------:R-:W-:Y:S01]  /*2600*/  LEA R8, P3, R3, R2, 0x1 ;  /* 0x0000000203087211 */ /* 0x000fe200078608ff */
[----:B------:R4:W-:Y:S01]  /*2610*/  STL.64 [R1+0x98], R22 ;  /* 0x0000981601007387 */ /* 0x0009e20000100a00 */
[----:B-1----:R-:W-:-:S02]  /*2620*/  CS2R R24, SRZ ;  /* 0x0000000000187805 */ /* 0x002fc4000001ff00 */
[----:B------:R-:W-:Y:S01]  /*2630*/  LEA.HI.X.SX32 R9, R3, R4, 0x1, P3 ;  /* 0x0000000403097211 */ /* 0x000fe200018f0eff */
[----:B------:R-:W-:Y:S01]  /*2640*/  IMAD.MOV.U32 R3, RZ, RZ, -0x800000 ;  /* 0xff800000ff037424 */ /* 0x000fe200078e00ff */
[-C--:B--2---:R-:W-:Y:S02]  /*2650*/  LEA R20, P1, R13, R2.reuse, 0x1 ;  /* 0x000000020d147211 */ /* 0x084fe400078208ff */
[----:B---3--:R-:W-:Y:S02]  /*2660*/  LEA R18, P2, R15, R2, 0x1 ;  /* 0x000000020f127211 */ /* 0x008fe400078408ff */
[-C--:B------:R-:W-:Y:S02]  /*2670*/  LEA.HI.X.SX32 R21, R13, R4.reuse, 0x1, P1 ;  /* 0x000000040d157211 */ /* 0x080fe400008f0eff */
[----:B------:R-:W-:Y:S02]  /*2680*/  LEA.HI.X.SX32 R19, R15, R4, 0x1, P2 ;  /* 0x000000040f137211 */ /* 0x000fe400010f0eff */
[----:B----4-:R-:W-:-:S02]  /*2690*/  CS2R R22, SRZ ;  /* 0x0000000000167805 */ /* 0x010fc4000001ff00 */
[-C--:B------:R-:W-:Y:S02]  /*26a0*/  LEA R12, P1, R5, R2.reuse, 0x1 ;  /* 0x00000002050c7211 */ /* 0x080fe400078208ff */
[----:B------:R-:W-:Y:S01]  /*26b0*/  LEA R10, P2, R7, R2, 0x1 ;  /* 0x00000002070a7211 */ /* 0x000fe200078408ff */
[----:B------:R1:W-:Y:S01]  /*26c0*/  STL.64 [R1+0x88], R18 ;  /* 0x0000881201007387 */ /* 0x0003e20000100a00 */
[-C--:B------:R-:W-:Y:S02]  /*26d0*/  LEA.HI.X.SX32 R13, R5, R4.reuse, 0x1, P1 ;  /* 0x00000004050d7211 */ /* 0x080fe400008f0eff */
[----:B------:R-:W-:Y:S01]  /*26e0*/  LEA.HI.X.SX32 R11, R7, R4, 0x1, P2 ;  /* 0x00000004070b7211 */ /* 0x000fe200010f0eff */
[----:B------:R2:W-:Y:S01]  /*26f0*/  STL.64 [R1+0x90], R20 ;  /* 0x0000901401007387 */ /* 0x0005e20000100a00 */
[----:B-1----:R-:W-:Y:S02]  /*2700*/  LEA R18, P0, R17, R2, 0x1 ;  /* 0x0000000211127211 */ /* 0x002fe400078008ff */
[----:B------:R-:W-:-:S02]  /*2710*/  MOV R2, 0x3f800000 ;  /* 0x3f80000000027802 */ /* 0x000fc40000000f00 */
[----:B------:R-:W-:Y:S01]  /*2720*/  LEA.HI.X.SX32 R19, R17, R4, 0x1, P0 ;  /* 0x0000000411137211 */ /* 0x000fe200000f0eff */
[----:B------:R-:W-:Y:S01]  /*2730*/  IMAD.MOV.U32 R4, RZ, RZ, -0x800000 ;  /* 0xff800000ff047424 */ /* 0x000fe200078e00ff */
[----:B--2---:R-:W-:-:S03]  /*2740*/  CS2R R20, SRZ ;  /* 0x0000000000147805 */ /* 0x004fc6000001ff00 */
[----:B------:R1:W-:Y:S04]  /*2750*/  STL.64 [R1+0x80], R18 ;  /* 0x0000801201007387 */ /* 0x0003e80000100a00 */
[----:B------:R1:W-:Y:S04]  /*2760*/  STL.64 [R1+0x78], R12 ;  /* 0x0000780c01007387 */ /* 0x0003e80000100a00 */
[----:B------:R1:W-:Y:S04]  /*2770*/  STL.64 [R1+0x70], R10 ;  /* 0x0000700a01007387 */ /* 0x0003e80000100a00 */
[----:B------:R1:W-:Y:S04]  /*2780*/  STL.64 [R1+0x68], R8 ;  /* 0x0000680801007387 */ /* 0x0003e80000100a00 */
[----:B------:R1:W-:Y:S04]  /*2790*/  STL [R1+0x60], R2 ;  /* 0x0000600201007387 */ /* 0x0003e80000100800 */
[----:B------:R1:W-:Y:S04]  /*27a0*/  STL [R1+0x30], R4 ;  /* 0x0000300401007387 */ /* 0x0003e80000100800 */
[----:B------:R1:W-:Y:S04]  /*27b0*/  STL [R1+0x38], R3 ;  /* 0x0000380301007387 */ /* 0x0003e80000100800 */
[----:B------:R1:W-:Y:S04]  /*27c0*/  STL [R1+0x20], RZ ;  /* 0x000020ff01007387 */ /* 0x0003e80000100800 */
        /* <DEDUP_REMOVED lines=11> */
[----:B0-----:R1:W-:Y:S02]  /*2880*/  STL [R1+0xc], RZ ;  /* 0x00000cff01007387 */ /* 0x0013e40000100800 */
.L_x_1:
[----:B-1----:R-:W2:Y:S04]  /*2890*/  LDL.64 R10, [R1+0x150] ;  /* 0x00015000010a7983 */ /* 0x002ea80000100a00 */
[----:B------:R-:W3:Y:S04]  /*28a0*/  LDL.64 R14, [R1+0x140] ;  /* 0x00014000010e7983 */ /* 0x000ee80000100a00 */
[----:B0-----:R-:W4:Y:S04]  /*28b0*/  LDL.64 R18, [R1+0x130] ;  /* 0x0001300001127983 */ /* 0x001f280000100a00 */
[----:B------:R-:W4:Y:S04]  /*28c0*/  LDL.64 R30, [R1+0x120] ;  /* 0x00012000011e7983 */ /* 0x000f280000100a00 */
        /* <DEDUP_REMOVED lines=8> */
[----:B------:R-:W4:Y:S01]  /*2950*/  LDL.64 R28, [R1+0x128] ;  /* 0x00012800011c7983 */ /* 0x000f220000100a00 */
[----:B------:R-:W-:-:S03]  /*2960*/  MOV R6, UR4 ;  /* 0x0000000400067c02 */ /* 0x000fc60008000f00 */
[----:B------:R-:W4:Y:S04]  /*2970*/  LDL.64 R32, [R1+0x118] ;  /* 0x0001180001207983 */ /* 0x000f280000100a00 */
[----:B------:R-:W4:Y:S04]  /*2980*/  LDL.64 R36, [R1+0x108] ;  /* 0x0001080001247983 */ /* 0x000f280000100a00 */
[----:B------:R-:W4:Y:S01]  /*2990*/  LDL.64 R58, [R1+0xf8] ;  /* 0x0000f800013a7983 */ /* 0x000f220000100a00 */
[----:B------:R-:W-:Y:S02]  /*29a0*/  IMAD.U32 R2, RZ, RZ, UR4 ;  /* 0x00000004ff027e24 */ /* 0x000fe4000f8e00ff */
[----:B--2---:R-:W-:-:S04]  /*29b0*/  IMAD.WIDE R6, R6, 0x2, R10 ;  /* 0x0000000206067825 */ /* 0x004fc800078e020a */
[----:B------:R-:W-:Y:S02]  /*29c0*/  IMAD.U32 R10, RZ, RZ, UR4 ;  /* 0x00000004ff0a7e24 */ /* 0x000fe4000f8e00ff */
[----:B------:R-:W2:Y:S02]  /*29d0*/  LDG.E.U16 R6, desc[UR14][R6.64] ;  /* 0x0000000e06067981 */ /* 0x000ea4000c1e1500 */
[----:B---3--:R-:W-:-:S04]  /*29e0*/  IMAD.WIDE R10, R10, 0x2, R14 ;  /* 0x000000020a0a7825 */ /* 0x008fc800078e020e */
[----:B------:R-:W-:Y:S02]  /*29f0*/  IMAD.U32 R14, RZ, RZ, UR4 ;  /* 0x00000004ff0e7e24 */ /* 0x000fe4000f8e00ff */
[----:B------:R-:W3:Y:S02]  /*2a00*/  LDG.E.U16 R10, desc[UR14][R10.64] ;  /* 0x0000000e0a0a7981 */ /* 0x000ee4000c1e1500 */
[----:B----4-:R-:W-:-:S04]  /*2a10*/  IMAD.WIDE R14, R14, 0x2, R18 ;  /* 0x000000020e0e7825 */ /* 0x010fc800078e0212 */
[----:B------:R-:W-:Y:S02]  /*2a20*/  IMAD.U32 R18, RZ, RZ, UR4 ;  /* 0x00000004ff127e24 */ /* 0x000fe4000f8e00ff */
[----:B------:R-:W4:Y:S02]  /*2a30*/  LDG.E.U16 R14, desc[UR14][R14.64] ;  /* 0x0000000e0e0e7981 */ /* 0x000f24000c1e1500 */
[----:B------:R-:W-:-:S04]  /*2a40*/  IMAD.WIDE R18, R18, 0x2, R30 ;  /* 0x0000000212127825 */ /* 0x000fc800078e021e */
[----:B------:R-:W-:Y:S02]  /*2a50*/  IMAD.U32 R30, RZ, RZ, UR4 ;  /* 0x00000004ff1e7e24 */ /* 0x000fe4000f8e00ff */
[----:B------:R-:W-:Y:S01]  /*2a60*/  IMAD.WIDE R2, R2, 0x2, R48 ;  /* 0x0000000202027825 */ /* 0x000fe200078e0230 */
[----:B------:R-:W4:Y:S03]  /*2a70*/  LDG.E.U16 R18, desc[UR14][R18.64] ;  /* 0x0000000e12127981 */ /* 0x000f26000c1e1500 */
[----:B------:R-:W-:Y:S01]  /*2a80*/  IMAD.WIDE R30, R30, 0x2, R34 ;  /* 0x000000021e1e7825 */ /* 0x000fe200078e0222 */
[----:B------:R-:W-:Y:S01]  /*2a90*/  MOV R34, UR4 ;  /* 0x0000000400227c02 */ /* 0x000fe20008000f00 */
[----:B------:R0:W4:Y:S04]  /*2aa0*/  LDG.E.U16 R2, desc[UR14][R2.64] ;  /* 0x0000000e02027981 */ /* 0x000128000c1e1500 */
[----:B------:R-:W-:Y:S01]  /*2ab0*/  IMAD.WIDE R34, R34, 0x2, R38 ;  /* 0x0000000222227825 */ /* 0x000fe200078e0226 */
[----:B------:R-:W4:Y:S03]  /*2ac0*/  LDG.E.U16 R30, desc[UR14][R30.64] ;  /* 0x0000000e1e1e7981 */ /* 0x000f26000c1e1500 */
[----:B------:R-:W-:-:S02]  /*2ad0*/  IMAD.U32 R38, RZ, RZ, UR4 ;  /* 0x00000004ff267e24 */ /* 0x000fc4000f8e00ff */
[----:B------:R-:W4:Y:S02]  /*2ae0*/  LDG.E.U16 R34, desc[UR14][R34.64] ;  /* 0x0000000e22227981 */ /* 0x000f24000c1e1500 */
[----:B------:R-:W-:-:S06]  /*2af0*/  IMAD.WIDE R38, R38, 0x2, R56 ;  /* 0x0000000226267825 */ /* 0x000fcc00078e0238 */
[----:B------:R-:W4:Y:S01]  /*2b00*/  LDG.E.U16 R38, desc[UR14][R38.64] ;  /* 0x0000000e26267981 */ /* 0x000f22000c1e1500 */
[----:B------:R-:W-:-:S04]  /*2b10*/  IMAD.U32 R4, RZ, RZ, UR4 ;  /* 0x00000004ff047e24 */ /* 0x000fc8000f8e00ff */
[----:B------:R-:W-:-:S04]  /*2b20*/  IMAD.WIDE R4, R4, 0x2, R8 ;  /* 0x0000000204047825 */ /* 0x000fc800078e0208 */
[----:B------:R-:W-:Y:S02]  /*2b30*/  IMAD.U32 R8, RZ, RZ, UR4 ;  /* 0x00000004ff087e24 */ /* 0x000fe4000f8e00ff */
[----:B------:R-:W-:Y:S01]  /*2b40*/  IMAD.U32 R48, RZ, RZ, UR4 ;  /* 0x00000004ff307e24 */ /* 0x000fe2000f8e00ff */
[----:B------:R1:W4:Y:S01]  /*2b50*/  LDG.E.U16 R4, desc[UR14][R4.64] ;  /* 0x0000000e04047981 */ /* 0x000322000c1e1500 */
[----:B------:R-:W-:-:S04]  /*2b60*/  IMAD.WIDE R8, R8, 0x2, R12 ;  /* 0x0000000208087825 */ /* 0x000fc800078e020c */
[----:B------:R-:W-:Y:S02]  /*2b70*/  IMAD.U32 R12, RZ, RZ, UR4 ;  /* 0x00000004ff0c7e24 */ /* 0x000fe4000f8e00ff */
[----:B------:R-:W-:Y:S01]  /*2b80*/  IMAD.WIDE R48, R48, 0x2, R50 ;  /* 0x0000000230307825 */ /* 0x000fe200078e0232 */
[----:B------:R-:W4:Y:S03]  /*2b90*/  LDG.E.U16 R8, desc[UR14][R8.64] ;  /* 0x0000000e08087981 */ /* 0x000f26000c1e1500 */
[----:B------:R-:W-:Y:S01]  /*2ba0*/  IMAD.WIDE R12, R12, 0x2, R16 ;  /* 0x000000020c0c7825 */ /* 0x000fe200078e0210 */
[----:B------:R-:W-:Y:S01]  /*2bb0*/  MOV R16, UR4 ;  /* 0x0000000400107c02 */ /* 0x000fe20008000f00 */
[----:B------:R-:W0:Y:S04]  /*2bc0*/  S2R R50, SR_TID.X ;  /* 0x0000000000327919 */ /* 0x000e280000002100 */
[----:B------:R-:W-:Y:S01]  /*2bd0*/  IMAD.WIDE R16, R16, 0x2, R28 ;  /* 0x0000000210107825 */ /* 0x000fe200078e021c */
[----:B------:R-:W4:Y:S03]  /*2be0*/  LDG.E.U16 R12, desc[UR14][R12.64] ;  /* 0x0000000e0c0c7981 */ /* 0x000f26000c1e1500 */
[----:B------:R-:W-:Y:S01]  /*2bf0*/  IMAD.U32 R28, RZ, RZ, UR4 ;  /* 0x00000004ff1c7e24 */ /* 0x000fe2000f8e00ff */
[----:B------:R-:W4:Y:S03]  /*2c00*/  LDG.E.U16 R48, desc[UR14][R48.64] ;  /* 0x0000000e30307981 */ /* 0x000f26000c1e1500 */
[----:B------:R-:W-:Y:S01]  /*2c10*/  IMAD.WIDE R28, R28, 0x2, R32 ;  /* 0x000000021c1c7825 */ /* 0x000fe200078e0220 */
[----:B------:R-:W4:Y:S03]  /*2c20*/  LDG.E.U16 R16, desc[UR14][R16.64] ;  /* 0x0000000e10107981 */ /* 0x000f26000c1e1500 */
[----:B------:R-:W-:-:S02]  /*2c30*/  IMAD.U32 R32, RZ, RZ, UR4 ;  /* 0x00000004ff207e24 */ /* 0x000fc4000f8e00ff */
[----:B------:R-:W4:Y:S02]  /*2c40*/  LDG.E.U16 R28, desc[UR14][R28.64] ;  /* 0x0000000e1c1c7981 */ /* 0x000f24000c1e1500 */
[----:B------:R-:W-:-:S04]  /*2c50*/  IMAD.WIDE R32, R32, 0x2, R36 ;  /* 0x0000000220207825 */ /* 0x000fc800078e0224 */
[----:B------:R-:W-:Y:S02]  /*2c60*/  IMAD.U32 R36, RZ, RZ, UR4 ;  /* 0x00000004ff247e24 */ /* 0x000fe4000f8e00ff */
[----:B------:R-:W4:Y:S02]  /*2c70*/  LDG.E.U16 R32, desc[UR14][R32.64] ;  /* 0x0000000e20207981 */ /* 0x000f24000c1e1500 */
[----:B------:R-:W-:-:S06]  /*2c80*/  IMAD.WIDE R36, R36, 0x2, R58 ;  /* 0x0000000224247825 */ /* 0x000fcc00078e023a */
[----:B------:R-:W4:Y:S01]  /*2c90*/  LDG.E.U16 R36, desc[UR14][R36.64] ;  /* 0x0000000e24247981 */ /* 0x000f22000c1e1500 */
[C---:B0-----:R-:W-:Y:S02]  /*2ca0*/  LOP3.LUT R0, R50.reuse, 0x1ff, RZ, 0xc0, !PT ;  /* 0x000001ff32007812 */ /* 0x041fe400078ec0ff */
[----:B------:R-:W-:-:S03]  /*2cb0*/  LOP3.LUT R3, R50, 0x180, RZ, 0xc0, !PT ;  /* 0x0000018032037812 */ /* 0x000fc600078ec0ff */
[----:B------:R-:W-:Y:S01]  /*2cc0*/  IMAD.SHL.U32 R0, R0, 0x2, RZ ;  /* 0x0000000200007824 */ /* 0x000fe200078e00ff */
[----:B------:R-:W-:-:S04]  /*2cd0*/  SHF.R.U32.HI R3, RZ, 0x3, R3 ;  /* 0x00000003ff037819 */ /* 0x000fc80000011603 */
[----:B------:R-:W-:Y:S01]  /*2ce0*/  LOP3.LUT R3, R0, R3, RZ, 0x3c, !PT ;  /* 0x0000000300037212 */ /* 0x000fe200078e3cff */
[----:B------:R-:W-:Y:S06]  /*2cf0*/  BAR.SYNC.DEFER_BLOCKING 0x0 ;  /* 0x0000000000007b1d */ /* 0x000fec0000010000 */
[----:B--2---:R-:W-:Y:S04]  /*2d00*/  STS.U16 [R3+UR8+0x10800], R6 ;  /* 0x0108000603007988 */ /* 0x004fe80008000408 */
[----:B---3--:R-:W-:Y:S04]  /*2d10*/  STS.U16 [R3+UR8+0x11000], R10 ;  /* 0x0110000a03007988 */ /* 0x008fe80008000408 */
[----:B----4-:R-:W-:Y:S04]  /*2d20*/  STS.U16 [R3+UR8+0x11800], R14 ;  /* 0x0118000e03007988 */ /* 0x010fe80008000408 */
[----:B------:R-:W-:Y:S04]  /*2d30*/  STS.U16 [R3+UR8+0x12000], R18 ;  /* 0x0120001203007988 */ /* 0x000fe80008000408 */
[----:B------:R-:W-:Y:S04]  /*2d40*/  STS.U16 [R3+UR8+0x10000], R2 ;  /* 0x0100000203007988 */ /* 0x000fe80008000408 */
[----:B------:R-:W-:Y:S04]  /*2d50*/  STS.U16 [R3+UR8+0x12800], R30 ;  /* 0x0128001e03007988 */ /* 0x000fe80008000408 */
[----:B------:R-:W-:Y:S04]  /*2d60*/  STS.U16 [R3+UR8+0x13000], R34 ;  /* 0x0130002203007988 */ /* 0x000fe80008000408 */
[----:B------:R0:W-:Y:S04]  /*2d70*/  STS.U16 [R3+UR8+0x13800], R38 ;  /* 0x0138002603007988 */ /* 0x0001e80008000408 */
[----:B0-----:R-:W2:Y:S01]  /*2d80*/  LDL R3, [R1+0x3c] ;  /* 0x00003c0001037983 */ /* 0x001ea20000100800 */
[----:B------:R-:W0:Y:S01]  /*2d90*/  S2R R51, SR_TID.X ;  /* 0x0000000000337919 */ /* 0x000e220000002100 */
[----:B------:R-:W-:-:S02]  /*2da0*/  SHF.L.U32 R7, R50, 0x1, RZ ;  /* 0x0000000132077819 */ /* 0x000fc400000006ff */
[----:B0-----:R-:W-:-:S05]  /*2db0*/  LOP3.LUT R51, R51, 0x7, RZ, 0xc0, !PT ;  /* 0x0000000733337812 */ /* 0x001fca00078ec0ff */
[----:B-1----:R-:W-:Y:S01]  /*2dc0*/  IMAD R5, R51, 0x110, RZ ;  /* 0x0000011033057824 */ /* 0x002fe200078e02ff */
[C---:B------:R-:W-:Y:S02]  /*2dd0*/  LOP3.LUT R51, R50.reuse, 0x180, RZ, 0xc0, !PT ;  /* 0x0000018032337812 */ /* 0x040fe400078ec0ff */
[----:B------:R-:W-:Y:S02]  /*2de0*/  LOP3.LUT R50, R50, 0x1ff, RZ, 0xc0, !PT ;  /* 0x000001ff32327812 */ /* 0x000fe400078ec0ff */
[----:B------:R-:W-:-:S03]  /*2df0*/  SHF.R.U32.HI R51, RZ, 0x3, R51 ;  /* 0x00000003ff337819 */ /* 0x000fc60000011633 */
[----:B------:R-:W-:-:S05]  /*2e00*/  IMAD.SHL.U32 R50, R50, 0x2, RZ ;  /* 0x0000000232327824 */ /* 0x000fca00078e00ff */
[----:B------:R-:W-:-:S04]  /*2e10*/  LOP3.LUT R50, R50, R51, RZ, 0x3c, !PT ;  /* 0x0000003332327212 */ /* 0x000fc800078e3cff */
[----:B------:R-:W-:-:S05]  /*2e20*/  LOP3.LUT R50, R50, 0x40, RZ, 0x3c, !PT ;  /* 0x0000004032327812 */ /* 0x000fca00078e3cff */
[----:B------:R-:W-:Y:S04]  /*2e30*/  STS.U16 [R50+UR8+0x10400], R4 ;  /* 0x0104000432007988 */ /* 0x000fe80008000408 */
[----:B------:R-:W-:Y:S04]  /*2e40*/  STS.U16 [R50+UR8+0x10c00], R8 ;  /* 0x010c000832007988 */ /* 0x000fe80008000408 */
[----:B------:R-:W-:Y:S04]  /*2e50*/  STS.U16 [R50+UR8+0x11400], R12 ;  /* 0x0114000c32007988 */ /* 0x000fe80008000408 */
[----:B------:R-:W-:Y:S04]  /*2e60*/  STS.U16 [R50+UR8+0x11c00], R16 ;  /* 0x011c001032007988 */ /* 0x000fe80008000408 */
[----:B------:R-:W-:Y:S04]  /*2e70*/  STS.U16 [R50+UR8+0x12400], R28 ;  /* 0x0124001c32007988 */ /* 0x000fe80008000408 */
[----:B------:R-:W-:Y:S04]  /*2e80*/  STS.U16 [R50+UR8+0x12c00], R32 ;  /* 0x012c002032007988 */ /* 0x000fe80008000408 */
[----:B------:R-:W-:Y:S04]  /*2e90*/  STS.U16 [R50+UR8+0x13400], R36 ;  /* 0x0134002432007988 */ /* 0x000fe80008000408 */
[----:B------:R-:W-:Y:S01]  /*2ea0*/  STS.U16 [R50+UR8+0x13c00], R48 ;  /* 0x013c003032007988 */ /* 0x000fe20008000408 */
[----:B------:R-:W-:Y:S01]  /*2eb0*/  BAR.SYNC.DEFER_BLOCKING 0x0 ;  /* 0x0000000000007b1d */ /* 0x000fe20000010000 */
[----:B------:R-:W-:-:S05]  /*2ec0*/  LOP3.LUT R0, R5, 0x30, R7, 0x78, !PT ;  /* 0x0000003005007812 */ /* 0x000fca00078e7807 */
[----:B------:R-:W-:Y:S04]  /*2ed0*/  LDSM.16.M88.4 R8, [R0+UR8+0x10800] ;  /* 0x010800080008783b */ /* 0x000fe80008000200 */
[----:B------:R-:W-:Y:S04]  /*2ee0*/  LDSM.16.M88.4 R64, [R0+UR8+0x11000] ;  /* 0x011000080040783b */ /* 0x000fe80008000200 */
[----:B------:R-:W-:Y:S04]  /*2ef0*/  LDSM.16.M88.4 R32, [R0+UR8+0x10000] ;  /* 0x010000080020783b */ /* 0x000fe80008000200 */
[----:B------:R-:W-:Y:S04]  /*2f00*/  LDSM.16.M88.4 R36, [R0+UR8+0x11800] ;  /* 0x011800080024783b */ /* 0x000fe80008000200 */
[----:B------:R-:W-:Y:S01]  /*2f10*/  LDSM.16.M88.4 R48, [R0+UR8+0x12800] ;  /* 0x012800080030783b */ /* 0x000fe20008000200 */
[----:B------:R-:W-:-:S03]  /*2f20*/  LOP3.LUT R2, R0, 0x40, RZ, 0x3c, !PT ;  /* 0x0000004000027812 */ /* 0x000fc600078e3cff */
[----:B------:R-:W-:Y:S04]  /*2f30*/  LDSM.16.M88.4 R56, [R0+UR8+0x12000] ;  /* 0x012000080038783b */ /* 0x000fe80008000200 */
[----:B------:R-:W-:Y:S04]  /*2f40*/  LDSM.16.M88.4 R72, [R0+UR8+0x13800] ;  /* 0x013800080048783b */ /* 0x000fe80008000200 */
[----:B------:R-:W-:Y:S04]  /*2f50*/  LDSM.16.M88.4 R112, [R2+UR8+0x13000] ;  /* 0x013000080270783b */ /* 0x000fe80008000200 */
[----:B------:R-:W-:Y:S04]  /*2f60*/  LDSM.16.M88.4 R120, [R0+UR8+0x13880] ;  /* 0x013880080078783b */ /* 0x000fe80008000200 */
[----:B--2---:R-:W0:Y:S04]  /*2f70*/  LDSM.16.MT88.4 R80, [R3] ;  /* 0x000000000350783b */ /* 0x004e280000004200 */
[----:B------:R-:W1:Y:S01]  /*2f80*/  LDSM.16.MT88.4 R104, [R3+0x2000] ;  /* 0x002000000368783b */ /* 0x000e620000004200 */
[C---:B0-----:R-:W-:Y:S08]  /*2f90*/  HMMA.16816.F32.BF16 R12, R80.reuse, R8, RZ ;  /* 0x00000008500c723c */ /* 0x041ff000000418ff */
[C---:B------:R-:W-:Y:S08]  /*2fa0*/  HMMA.16816.F32.BF16 R4, R80.reuse, R64, RZ ;  /* 0x000000405004723c */ /* 0x040ff000000418ff */
[----:B------:R-:W-:Y:S08]  /*2fb0*/  HMMA.16816.F32.BF16 R16, R80, R32, RZ ;  /* 0x000000205010723c */ /* 0x000ff000000418ff */
[C---:B-1----:R-:W-:Y:S01]  /*2fc0*/  HMMA.16816.F32.BF16 R8, R104.reuse, R10, R12 ;  /* 0x0000000a6808723c */ /* 0x042fe2000004180c */
[----:B------:R-:W-:Y:S07]  /*2fd0*/  LDSM.16.MT88.4 R12, [R3+0x4000] ;  /* 0x00400000030c783b */ /* 0x000fee0000004200 */
[----:B------:R-:W-:Y:S01]  /*2fe0*/  HMMA.16816.F32.BF16 R64, R104, R66, R4 ;  /* 0x000000426840723c */ /* 0x000fe20000041804 */
[----:B------:R-:W0:Y:S07]  /*2ff0*/  LDSM.16.M88.4 R4, [R2+UR8+0x10000] ;  /* 0x010000080204783b */ /* 0x000e2e0008000200 */
[C---:B------:R-:W-:Y:S08]  /*3000*/  HMMA.16816.F32.BF16 R96, R80.reuse, R36, RZ ;  /* 0x000000245060723c */ /* 0x040ff000000418ff */
[----:B------:R-:W-:Y:S08]  /*3010*/  HMMA.16816.F32.BF16 R28, R80, R48, RZ ;  /* 0x00000030501c723c */ /* 0x000ff000000418ff */
[C---:B------:R-:W-:Y:S01]  /*3020*/  HMMA.16816.F32.BF16 R32, R104.reuse, R34, R16 ;  /* 0x000000226820723c */ /* 0x040fe20000041810 */
[----:B------:R-:W1:Y:S07]  /*3030*/  LDSM.16.M88.4 R16, [R0+UR8+0x13000] ;  /* 0x013000080010783b */ /* 0x000e6e0008000200 */
[C---:B------:R-:W-:Y:S01]  /*3040*/  HMMA.16816.F32.BF16 R36, R104.reuse, R38, R96 ;  /* 0x000000266824723c */ /* 0x040fe20000041860 */
[----:B------:R-:W2:Y:S07]  /*3050*/  LDSM.16.M88.4 R96, [R2+UR8+0x10800] ;  /* 0x010800080260783b */ /* 0x000eae0008000200 */
[----:B------:R-:W-:Y:S01]  /*3060*/  HMMA.16816.F32.BF16 R28, R104, R50, R28 ;  /* 0x00000032681c723c */ /* 0x000fe2000004181c */
[----:B------:R-:W3:Y:S07]  /*3070*/  LDSM.16.MT88.4 R48, [R3+0x6000] ;  /* 0x006000000330783b */ /* 0x000eee0000004200 */
[----:B------:R-:W-:Y:S08]  /*3080*/  HMMA.16816.F32.BF16 R88, R80, R56, RZ ;  /* 0x000000385058723c */ /* 0x000ff000000418ff */
[----:B0-----:R-:W-:-:S12]  /*3090*/  HMMA.16816.F32.BF16 R32, R12, R4, R32 ;  /* 0x000000040c20723c */ /* 0x001fd80000041820 */
[----:B------:R-:W-:Y:S08]  /*30a0*/  HMMA.16816.F32.BF16 R56, R104, R58, R88 ;  /* 0x0000003a6838723c */ /* 0x000ff00000041858 */
[C---:B-1----:R-:W-:Y:S08]  /*30b0*/  HMMA.16816.F32.BF16 R88, R80.reuse, R16, RZ ;  /* 0x000000105058723c */ /* 0x042ff000000418ff */
[----:B------:R-:W-:Y:S08]  /*30c0*/  HMMA.16816.F32.BF16 R80, R80, R72, RZ ;  /* 0x000000485050723c */ /* 0x000ff000000418ff */
[----:B--2---:R-:W-:Y:S08]  /*30d0*/  HMMA.16816.F32.BF16 R8, R12, R96, R8 ;  /* 0x000000600c08723c */ /* 0x004ff00000041808 */
[----:B---3--:R-:W-:Y:S01]  /*30e0*/  HMMA.16816.F32.BF16 R4, R48, R6, R32 ;  /* 0x000000063004723c */ /* 0x008fe20000041820 */
[----:B------:R-:W0:Y:S07]  /*30f0*/  LDSM.16.M88.4 R32, [R2+UR8+0x12000] ;  /* 0x012000080220783b */ /* 0x000e2e0008000200 */
[C---:B------:R-:W-:Y:S01]  /*3100*/  HMMA.16816.F32.BF16 R16, R104.reuse, R18, R88 ;  /* 0x000000126810723c */ /* 0x040fe20000041858 */
[----:B------:R-:W1:Y:S07]  /*3110*/  LDSM.16.M88.4 R88, [R2+UR8+0x11000] ;  /* 0x011000080258783b */ /* 0x000e6e0008000200 */
[----:B------:R-:W-:Y:S01]  /*3120*/  HMMA.16816.F32.BF16 R104, R104, R74, R80 ;  /* 0x0000004a6868723c */ /* 0x000fe20000041850 */
[----:B------:R-:W2:Y:S04]  /*3130*/  LDSM.16.M88.4 R80, [R2+UR8+0x11800] ;  /* 0x011800080250783b */ /* 0x000ea80008000200 */
[----:B------:R-:W3:Y:S03]  /*3140*/  LDSM.16.M88.4 R72, [R2+UR8+0x12800] ;  /* 0x012800080248783b */ /* 0x000ee60008000200 */
[----:B------:R-:W-:Y:S01]  /*3150*/  HMMA.16816.F32.BF16 R96, R48, R98, R8 ;  /* 0x000000623060723c */ /* 0x000fe20000041808 */
[----:B------:R-:W4:Y:S07]  /*3160*/  LDSM.16.M88.4 R8, [R2+UR8+0x13800] ;  /* 0x013800080208783b */ /* 0x000f2e0008000200 */
[C---:B------:R-:W-:Y:S08]  /*3170*/  HMMA.16816.F32.BF16 R16, R12.reuse, R112, R16 ;  /* 0x000000700c10723c */ /* 0x040ff00000041810 */
[C---:B0-----:R-:W-:Y:S08]  /*3180*/  HMMA.16816.F32.BF16 R56, R12.reuse, R32, R56 ;  /* 0x000000200c38723c */ /* 0x041ff00000041838 */
[C---:B-1----:R-:W-:Y:S08]  /*3190*/  HMMA.16816.F32.BF16 R64, R12.reuse, R88, R64 ;  /* 0x000000580c40723c */ /* 0x042ff00000041840 */
[C---:B--2---:R-:W-:Y:S08]  /*31a0*/  HMMA.16816.F32.BF16 R36, R12.reuse, R80, R36 ;  /* 0x000000500c24723c */ /* 0x044ff00000041824 */
[C---:B---3--:R-:W-:Y:S08]  /*31b0*/  HMMA.16816.F32.BF16 R28, R12.reuse, R72, R28 ;  /* 0x000000480c1c723c */ /* 0x048ff0000004181c */
[----:B----4-:R-:W-:Y:S01]  /*31c0*/  HMMA.16816.F32.BF16 R12, R12, R8, R104 ;  /* 0x000000080c0c723c */ /* 0x010fe20000041868 */
[----:B------:R-:W-:Y:S07]  /*31d0*/  LDSM.16.MT88.4 R104, [R3+0x8000] ;  /* 0x008000000368783b */ /* 0x000fee0000004200 */
[C---:B------:R-:W-:Y:S01]  /*31e0*/  HMMA.16816.F32.BF16 R56, R48.reuse, R34, R56 ;  /* 0x000000223038723c */ /* 0x040fe20000041838 */
[----:B------:R-:W0:Y:S07]  /*31f0*/  LDSM.16.M88.4 R32, [R0+UR8+0x10880] ;  /* 0x010880080020783b */ /* 0x000e2e0008000200 */
[C---:B------:R-:W-:Y:S01]  /*3200*/  HMMA.16816.F32.BF16 R112, R48.reuse, R114, R16 ;  /* 0x000000723070723c */ /* 0x040fe20000041810 */
[----:B------:R-:W1:Y:S07]  /*3210*/  LDSM.16.M88.4 R16, [R0+UR8+0x11880] ;  /* 0x011880080010783b */ /* 0x000e6e0008000200 */
[C---:B------:R-:W-:Y:S01]  /*3220*/  HMMA.16816.F32.BF16 R36, R48.reuse, R82, R36 ;  /* 0x000000523024723c */ /* 0x040fe20000041824 */
[----:B------:R-:W2:Y:S07]  /*3230*/  LDSM.16.MT88.4 R80, [R3+0xa000] ;  /* 0x00a000000350783b */ /* 0x000eae0000004200 */
[C---:B------:R-:W-:Y:S01]  /*3240*/  HMMA.16816.F32.BF16 R88, R48.reuse, R90, R64 ;  /* 0x0000005a3058723c */ /* 0x040fe20000041840 */
[----:B------:R-:W3:Y:S07]  /*3250*/  LDSM.16.M88.4 R64, [R0+UR8+0x10080] ;  /* 0x010080080040783b */ /* 0x000eee0008000200 */
[C---:B------:R-:W-:Y:S01]  /*3260*/  HMMA.16816.F32.BF16 R72, R48.reuse, R74, R28 ;  /* 0x0000004a3048723c */ /* 0x040fe2000004181c */
[----:B------:R-:W-:Y:S07]  /*3270*/  LDSM.16.M88.4 R28, [R0+UR8+0x11080] ;  /* 0x01108008001c783b */ /* 0x000fee0008000200 */
[----:B------:R-:W-:Y:S01]  /*3280*/  HMMA.16816.F32.BF16 R48, R48, R10, R12 ;  /* 0x0000000a3030723c */ /* 0x000fe2000004180c */
[----:B------:R-:W-:Y:S04]  /*3290*/  LDSM.16.M88.4 R12, [R0+UR8+0x12080] ;  /* 0x01208008000c783b */ /* 0x000fe80008000200 */
[----:B------:R-:W-:Y:S03]  /*32a0*/  LDSM.16.M88.4 R8, [R0+UR8+0x12880] ;  /* 0x012880080008783b */ /* 0x000fe60008000200 */
[C---:B0-----:R-:W-:Y:S08]  /*32b0*/  HMMA.16816.F32.BF16 R96, R104.reuse, R32, R96 ;  /* 0x000000206860723c */ /* 0x041ff00000041860 */
[C---:B-1----:R-:W-:Y:S08]  /*32c0*/  HMMA.16816.F32.BF16 R36, R104.reuse, R16, R36 ;  /* 0x000000106824723c */ /* 0x042ff00000041824 */
[----:B------:R-:W-:Y:S08]  /*32d0*/  HMMA.16816.F32.BF16 R48, R104, R120, R48 ;  /* 0x000000786830723c */ /* 0x000ff00000041830 */
[C---:B--2---:R-:W-:Y:S01]  /*32e0*/  HMMA.16816.F32.BF16 R96, R80.reuse, R34, R96 ;  /* 0x000000225060723c */ /* 0x044fe20000041860 */
[----:B------:R-:W-:Y:S07]  /*32f0*/  LDSM.16.M88.4 R32, [R2+UR8+0x10080] ;  /* 0x010080080220783b */ /* 0x000fee0008000200 */
[----:B------:R-:W-:Y:S01]  /*3300*/  HMMA.16816.F32.BF16 R36, R80, R18, R36 ;  /* 0x000000125024723c */ /* 0x000fe20000041824 */
[----:B------:R-:W0:Y:S07]  /*3310*/  LDSM.16.MT88.4 R16, [R3+0xc000] ;  /* 0x00c000000310783b */ /* 0x000e2e0000004200 */
[----:B---3--:R-:W-:Y:S08]  /*3320*/  HMMA.16816.F32.BF16 R4, R104, R64, R4 ;  /* 0x000000406804723c */ /* 0x008ff00000041804 */
[C---:B------:R-:W-:Y:S01]  /*3330*/  HMMA.16816.F32.BF16 R48, R80.reuse, R122, R48 ;  /* 0x0000007a5030723c */ /* 0x040fe20000041830 */
[----:B------:R-:W1:Y:S11]  /*3340*/  LDSM.16.MT88.4 R120, [R3+0xe000] ;  /* 0x00e000000378783b */ /* 0x000e760000004200 */
[----:B------:R-:W-:Y:S01]  /*3350*/  HMMA.16816.F32.BF16 R64, R80, R66, R4 ;  /* 0x000000425040723c */ /* 0x000fe20000041804 */
[----:B------:R-:W-:-:S15]  /*3360*/  LDSM.16.M88.4 R4, [R0+UR8+0x13080] ;  /* 0x013080080004783b */ /* 0x000fde0008000200 */
[----:B------:R-:W-:-:S04]  /*3370*/  NOP ;  /* 0x0000000000007918 */ /* 0x000fc80000000000 */
[----:B0-----:R-:W-:-:S15]  /*3380*/  HMMA.16816.F32.BF16 R64, R16, R32, R64 ;  /* 0x000000201040723c */ /* 0x001fde0000041840 */
[----:B------:R-:W-:-:S05]  /*3390*/  NOP ;  /* 0x0000000000007918 */ /* 0x000fca0000000000 */
[----:B-1----:R-:W-:Y:S01]  /*33a0*/  HMMA.16816.F32.BF16 R64, R120, R34, R64 ;  /* 0x000000227840723c */ /* 0x002fe20000041840 */
[----:B------:R-:W0:Y:S07]  /*33b0*/  LDSM.16.M88.4 R32, [R2+UR8+0x13880] ;  /* 0x013880080220783b */ /* 0x000e2e0008000200 */
[----:B0-----:R-:W-:Y:S01]  /*33c0*/  HMMA.16816.F32.BF16 R48, R16, R32, R48 ;  /* 0x000000201030723c */ /* 0x001fe20000041830 */
[----:B------:R-:W2:Y:S07]  /*33d0*/  LDL.64 R32, [R1+0xd8] ;  /* 0x0000d80001207983 */ /* 0x000eae0000100a00 */
[C---:B------:R-:W-:Y:S08]  /*33e0*/  HMMA.16816.F32.BF16 R88, R104.reuse, R28, R88 ;  /* 0x0000001c6858723c */ /* 0x040ff00000041858 */
[C---:B------:R-:W-:Y:S08]  /*33f0*/  HMMA.16816.F32.BF16 R56, R104.reuse, R12, R56 ;  /* 0x0000000c6838723c */ /* 0x040ff00000041838 */
[C---:B------:R-:W-:Y:S08]  /*3400*/  HMMA.16816.F32.BF16 R72, R104.reuse, R8, R72 ;  /* 0x000000086848723c */ /* 0x040ff00000041848 */
[----:B------:R-:W-:Y:S08]  /*3410*/  HMMA.16816.F32.BF16 R112, R104, R4, R112 ;  /* 0x000000046870723c */ /* 0x000ff00000041870 */
[C---:B------:R-:W-:Y:S01]  /*3420*/  HMMA.16816.F32.BF16 R88, R80.reuse, R30, R88 ;  /* 0x0000001e5058723c */ /* 0x040fe20000041858 */
[----:B------:R-:W-:Y:S07]  /*3430*/  LDSM.16.M88.4 R28, [R2+UR8+0x10880] ;  /* 0x01088008021c783b */ /* 0x000fee0008000200 */
[C---:B------:R-:W-:Y:S01]  /*3440*/  HMMA.16816.F32.BF16 R56, R80.reuse, R14, R56 ;  /* 0x0000000e5038723c */ /* 0x040fe20000041838 */
[----:B------:R-:W-:Y:S07]  /*3450*/  LDSM.16.M88.4 R12, [R2+UR8+0x11080] ;  /* 0x01108008020c783b */ /* 0x000fee0008000200 */
[C---:B------:R-:W-:Y:S01]  /*3460*/  HMMA.16816.F32.BF16 R72, R80.reuse, R10, R72 ;  /* 0x0000000a5048723c */ /* 0x040fe20000041848 */
[----:B------:R-:W-:Y:S07]  /*3470*/  LDSM.16.M88.4 R8, [R2+UR8+0x11880] ;  /* 0x011880080208783b */ /* 0x000fee0008000200 */
[----:B------:R-:W-:Y:S01]  /*3480*/  HMMA.16816.F32.BF16 R112, R80, R6, R112 ;  /* 0x000000065070723c */ /* 0x000fe20000041870 */
[----:B------:R-:W0:Y:S04]  /*3490*/  LDSM.16.M88.4 R80, [R2+UR8+0x12880] ;  /* 0x012880080250783b */ /* 0x000e280008000200 */
[----:B------:R-:W1:Y:S07]  /*34a0*/  LDSM.16.M88.4 R4, [R2+UR8+0x12080] ;  /* 0x012080080204783b */ /* 0x000e6e0008000200 */
[C---:B0-----:R-:W-:Y:S01]  /*34b0*/  HMMA.16816.F32.BF16 R104, R16.reuse, R80, R72 ;  /* 0x000000501068723c */ /* 0x041fe20000041848 */
[----:B------:R0:W3:Y:S04]  /*34c0*/  LDSM.16.M88.4 R72, [R2+UR8+0x13080] ;  /* 0x013080080248783b */ /* 0x0000e80008000200 */
[----:B------:R-:W4:Y:S03]  /*34d0*/  LDL.64 R80, [R1+0xb8] ;  /* 0x0000b80001507983 */ /* 0x000f260000100a00 */
[C---:B------:R-:W-:Y:S01]  /*34e0*/  HMMA.16816.F32.BF16 R36, R16.reuse, R8, R36 ;  /* 0x000000081024723c */ /* 0x040fe20000041824 */
[----:B------:R-:W4:Y:S07]  /*34f0*/  LDL.64 R8, [R1+0xe0] ;  /* 0x0000e00001087983 */ /* 0x000f2e0000100a00 */
[C---:B-1----:R-:W-:Y:S01]  /*3500*/  HMMA.16816.F32.BF16 R56, R16.reuse, R4, R56 ;  /* 0x000000041038723c */ /* 0x042fe20000041838 */
[----:B------:R-:W4:Y:S07]  /*3510*/  LDL.64 R4, [R1+0xd0] ;  /* 0x0000d00001047983 */ /* 0x000f2e0000100a00 */
[----:B------:R-:W-:Y:S01]  /*3520*/  HMMA.16816.F32.BF16 R88, R16, R12, R88 ;  /* 0x0000000c1058723c */ /* 0x000fe20000041858 */
[----:B------:R-:W4:Y:S01]  /*3530*/  LDL.64 R12, [R1+0xc8] ;  /* 0x0000c800010c7983 */ /* 0x000f220000100a00 */
[----:B0-----:R-:W-:-:S06]  /*3540*/  IMAD.U32 R2, RZ, RZ, UR5 ;  /* 0x00000005ff027e24 */ /* 0x001fcc000f8e00ff */
[----:B------:R-:W-:Y:S01]  /*3550*/  HMMA.16816.F32.BF16 R48, R120, R34, R48 ;  /* 0x000000227830723c */ /* 0x000fe20000041830 */
[----:B------:R-:W4:Y:S07]  /*3560*/  LDL.64 R34, [R1+0xa8] ;  /* 0x0000a80001227983 */ /* 0x000f2e0000100a00 */
[C---:B---3--:R-:W-:Y:S01]  /*3570*/  HMMA.16816.F32.BF16 R112, R16.reuse, R72, R112 ;  /* 0x000000481070723c */ /* 0x048fe20000041870 */
[----:B------:R-:W3:Y:S07]  /*3580*/  LDL.64 R72, [R1+0xc0] ;  /* 0x0000c00001487983 */ /* 0x000eee0000100a00 */
[----:B------:R-:W-:Y:S01]  /*3590*/  HMMA.16816.F32.BF16 R96, R16, R28, R96 ;  /* 0x0000001c1060723c */ /* 0x000fe20000041860 */
[----:B------:R-:W3:Y:S04]  /*35a0*/  LDL.64 R28, [R1+0xb0] ;  /* 0x0000b000011c7983 */ /* 0x000ee80000100a00 */
[----:B------:R-:W3:Y:S01]  /*35b0*/  LDL.64 R18, [R1+0x98] ;  /* 0x0000980001127983 */ /* 0x000ee20000100a00 */
[----:B--2---:R-:W-:-:S03]  /*35c0*/  IMAD.WIDE R2, R2, 0x2, R32 ;  /* 0x0000000202027825 */ /* 0x004fc600078e0220 */
[----:B------:R-:W2:Y:S01]  /*35d0*/  LDL.64 R32, [R1+0xa0] ;  /* 0x0000a00001207983 */ /* 0x000ea20000100a00 */
[C---:B------:R-:W-:Y:S03]  /*35e0*/  HMMA.16816.F32.BF16 R36, R120.reuse, R10, R36 ;  /* 0x0000000a7824723c */ /* 0x040fe60000041824 */
[----:B------:R-:W2:Y:S05]  /*35f0*/  LDL.64 R10, [R1+0x88] ;  /* 0x00008800010a7983 */ /* 0x000eaa0000100a00 */
[----:B------:R-:W-:Y:S01]  /*3600*/  HMMA.16816.F32.BF16 R112, R120, R74, R112 ;  /* 0x0000004a7870723c */ /* 0x000fe20000041870 */
[----:B------:R-:W2:Y:S01]  /*3610*/  LDL.64 R74, [R1+0x80] ;  /* 0x00008000014a7983 */ /* 0x000ea20000100a00 */
[----:B------:R-:W-:-:S06]  /*3620*/  MOV R16, UR5 ;  /* 0x0000000500107c02 */ /* 0x000fcc0008000f00 */
[----:B------:R-:W-:Y:S01]  /*3630*/  HMMA.16816.F32.BF16 R88, R120, R14, R88 ;  /* 0x0000000e7858723c */ /* 0x000fe20000041858 */
[----:B------:R-:W-:-:S07]  /*3640*/  IMAD.U32 R14, RZ, RZ, UR5 ;  /* 0x00000005ff0e7e24 */ /* 0x000fce000f8e00ff */
[----:B------:R-:W-:Y:S01]  /*3650*/  HMMA.16816.F32.BF16 R96, R120, R30, R96 ;  /* 0x0000001e7860723c */ /* 0x000fe20000041860 */
[----:B------:R-:W-:-:S07]  /*3660*/  IMAD.U32 R30, RZ, RZ, UR5 ;  /* 0x00000005ff1e7e24 */ /* 0x000fce000f8e00ff */
[----:B------:R-:W-:Y:S01]  /*3670*/  HMMA.16816.F32.BF16 R56, R120, R6, R56 ;  /* 0x000000067838723c */ /* 0x000fe20000041838 */
[----:B------:R-:W-:Y:S02]  /*3680*/  IMAD.U32 R6, RZ, RZ, UR5 ;  /* 0x00000005ff067e24 */ /* 0x000fe4000f8e00ff */
[----:B----4-:R-:W-:-:S04]  /*3690*/  IMAD.WIDE R14, R14, 0x2, R8 ;  /* 0x000000020e0e7825 */ /* 0x010fc800078e0208 */
[----:B------:R-:W-:Y:S02]  /*36a0*/  IMAD.U32 R8, RZ, RZ, UR5 ;  /* 0x00000005ff087e24 */ /* 0x000fe4000f8e00ff */
[----:B------:R-:W4:Y:S02]  /*36b0*/  LDG.E.U16 R14, desc[UR14][R14.64] ;  /* 0x0000000e0e0e7981 */ /* 0x000f24000c1e1500 */
[----:B------:R-:W-:-:S04]  /*36c0*/  IMAD.WIDE R8, R8, 0x2, R4 ;  /* 0x0000000208087825 */ /* 0x000fc800078e0204 */
[----:B------:R-:W-:Y:S01]  /*36d0*/  IMAD.U32 R4, RZ, RZ, UR5 ;  /* 0x00000005ff047e24 */ /* 0x000fe2000f8e00ff */
[----:B------:R0:W4:Y:S01]  /*36e0*/  LDG.E.U16 R0, desc[UR14][R8.64] ;  /* 0x0000000e08007981 */ /* 0x000122000c1e1500 */
[----:B------:R-:W-:-:S03]  /*36f0*/  IMAD.WIDE R16, R16, 0x2, R12 ;  /* 0x0000000210107825 */ /* 0x000fc600078e020c */
[----:B------:R-:W4:Y:S01]  /*3700*/  LDG.E.U16 R15, desc[UR14][R2.64] ;  /* 0x0000000e020f7981 */ /* 0x000f22000c1e1500 */
[----:B------:R-:W-:-:S03]  /*3710*/  IMAD.U32 R12, RZ, RZ, UR5 ;  /* 0x00000005ff0c7e24 */ /* 0x000fc6000f8e00ff */
[----:B------:R-:W4:Y:S01]  /*3720*/  LDG.E.U16 R16, desc[UR14][R16.64] ;  /* 0x0000000e10107981 */ /* 0x000f22000c1e1500 */
[----:B------:R-:W-:-:S03]  /*3730*/  IMAD.WIDE R12, R12, 0x2, R80 ;  /* 0x000000020c0c7825 */ /* 0x000fc600078e0250 */
[----:B------:R-:W4:Y:S01]  /*3740*/  LDL.64 R80, [R1+0x90] ;  /* 0x0000900001507983 */ /* 0x000f220000100a00 */
[----:B------:R-:W-:-:S03]  /*3750*/  IMAD.WIDE R30, R30, 0x2, R34 ;  /* 0x000000021e1e7825 */ /* 0x000fc600078e0222 */
[----:B------:R-:W4:Y:S01]  /*3760*/  LDL.64 R34, [R1+0x70] ;  /* 0x0000700001227983 */ /* 0x000f220000100a00 */
[----:B---3--:R-:W-:-:S03]  /*3770*/  IMAD.WIDE R4, R4, 0x2, R72 ;  /* 0x0000000204047825 */ /* 0x008fc600078e0248 */
[----:B------:R-:W3:Y:S04]  /*3780*/  LDG.E.U16 R12, desc[UR14][R12.64] ;  /* 0x0000000e0c0c7981 */ /* 0x000ee8000c1e1500 */
[----:B------:R-:W3:Y:S01]  /*3790*/  LDL.64 R72, [R1+0x78] ;  /* 0x0000780001487983 */ /* 0x000ee20000100a00 */
[----:B------:R-:W-:Y:S01]  /*37a0*/  IMAD.WIDE R6, R6, 0x2, R28 ;  /* 0x0000000206067825 */ /* 0x000fe200078e021c */
[----:B------:R-:W-:Y:S02]  /*37b0*/  MOV R28, UR5 ;  /* 0x00000005001c7c02 */ /* 0x000fe40008000f00 */
[----:B------:R1:W3:Y:S04]  /*37c0*/  LDG.E.U16 R2, desc[UR14][R4.64] ;  /* 0x0000000e04027981 */ /* 0x0002e8000c1e1500 */
[----:B------:R1:W3:Y:S01]  /*37d0*/  LDG.E.U16 R13, desc[UR14][R6.64] ;  /* 0x0000000e060d7981 */ /* 0x0002e2000c1e1500 */
[----:B0-----:R-:W-:-:S03]  /*37e0*/  IMAD.U32 R8, RZ, RZ, UR5 ;  /* 0x00000005ff087e24 */ /* 0x001fc6000f8e00ff */
[----:B------:R-:W3:Y:S01]  /*37f0*/  LDG.E.U16 R30, desc[UR14][R30.64] ;  /* 0x0000000e1e1e7981 */ /* 0x000ee2000c1e1500 */
[----:B--2---:R-:W-:-:S03]  /*3800*/  IMAD.WIDE R28, R28, 0x2, R32 ;  /* 0x000000021c1c7825 */ /* 0x004fc600078e0220 */
[----:B------:R-:W2:Y:S01]  /*3810*/  LDL.64 R32, [R1+0x68] ;  /* 0x0000680001207983 */ /* 0x000ea20000100a00 */
[----:B-1----:R-:W-:Y:S01]  /*3820*/  IMAD.U32 R4, RZ, RZ, UR5 ;  /* 0x00000005ff047e24 */ /* 0x002fe2000f8e00ff */
[----:B------:R-:W-:Y:S02]  /*3830*/  MOV R6, UR5 ;  /* 0x0000000500067c02 */ /* 0x000fe40008000f00 */
[----:B------:R-:W2:Y:S01]  /*3840*/  LDG.E.U16 R28, desc[UR14][R28.64] ;  /* 0x0000000e1c1c7981 */ /* 0x000ea2000c1e1500 */
[----:B------:R-:W-:-:S04]  /*3850*/  IMAD.WIDE R4, R4, 0x2, R18 ;  /* 0x0000000204047825 */ /* 0x000fc800078e0212 */
[----:B------:R-:W-:Y:S01]  /*3860*/  IMAD.U32 R18, RZ, RZ, UR5 ;  /* 0x00000005ff127e24 */ /* 0x000fe2000f8e00ff */
[----:B------:R0:W2:Y:S03]  /*3870*/  LDG.E.U16 R17, desc[UR14][R4.64] ;  /* 0x0000000e04117981 */ /* 0x0000a6000c1e1500 */
[----:B------:R-:W-:-:S04]  /*3880*/  IMAD.WIDE R18, R18, 0x2, R10 ;  /* 0x0000000212127825 */ /* 0x000fc800078e020a */
[----:B------:R-:W-:-:S04]  /*3890*/  IMAD.U32 R10, RZ, RZ, UR5 ;  /* 0x00000005ff0a7e24 */ /* 0x000fc8000f8e00ff */
[----:B------:R-:W-:Y:S02]  /*38a0*/  IMAD.WIDE R10, R10, 0x2, R74 ;  /* 0x000000020a0a7825 */ /* 0x000fe400078e024a */
[----:B------:R-:W1:Y:S02]  /*38b0*/  S2R R75, SR_TID.X ;  /* 0x00000000004b7919 */ /* 0x000e640000002100 */
[----:B0-----:R-:W-:Y:S02]  /*38c0*/  IMAD.U32 R4, RZ, RZ, UR5 ;  /* 0x00000005ff047e24 */ /* 0x001fe4000f8e00ff */
[----:B------:R-:W2:Y:S01]  /*38d0*/  LDG.E.U16 R10, desc[UR14][R10.64] ;  /* 0x0000000e0a0a7981 */ /* 0x000ea2000c1e1500 */
[----:B------:R-:W-:Y:S01]  /*38e0*/  FMUL R29, R99, UR10 ;  /* 0x0000000a631d7c20 */ /* 0x000fe20008400000 */
[----:B------:R-:W-:Y:S01]  /*38f0*/  HMMA.16816.F32.BF16 R104, R120, R82, R104 ;  /* 0x000000527868723c */ /* 0x000fe20000041868 */
[----:B------:R-:W-:Y:S01]  /*3900*/  FMUL R57, R57, UR10 ;  /* 0x0000000a39397c20 */ /* 0x000fe20008400000 */
[----:B------:R-:W-:Y:S01]  /*3910*/  FMUL R59, R59, UR10 ;  /* 0x0000000a3b3b7c20 */ /* 0x000fe20008400000 */
[----:B------:R-:W-:Y:S01]  /*3920*/  FMUL R112, R112, UR10 ;  /* 0x0000000a70707c20 */ /* 0x000fe20008400000 */
[----:B------:R-:W-:-:S15]  /*3930*/  FMUL R48, R48, UR10 ;  /* 0x0000000a30307c20 */ /* 0x000fde0008400000 */
[----:B------:R-:W-:Y:S01]  /*3940*/  FMUL R104, R104, UR10 ;  /* 0x0000000a68687c20 */ /* 0x000fe20008400000 */
[----:B----4-:R-:W-:-:S04]  /*3950*/  IMAD.WIDE R8, R8, 0x2, R80 ;  /* 0x0000000208087825 */ /* 0x010fc800078e0250 */
[----:B------:R-:W-:Y:S02]  /*3960*/  IMAD.WIDE R4, R4, 0x2, R34 ;  /* 0x0000000204047825 */ /* 0x000fe400078e0222 */
[----:B------:R-:W4:Y:S02]  /*3970*/  LDG.E.U16 R8, desc[UR14][R8.64] ;  /* 0x0000000e08087981 */ /* 0x000f24000c1e1500 */
[----:B---3--:R-:W-:-:S04]  /*3980*/  IMAD.WIDE R6, R6, 0x2, R72 ;  /* 0x0000000206067825 */ /* 0x008fc800078e0248 */
[----:B-1----:R-:W-:Y:S01]  /*3990*/  IMAD.SHL.U32 R73, R75, 0x2, RZ ;  /* 0x000000024b497824 */ /* 0x002fe200078e00ff */
[----:B------:R-:W3:Y:S04]  /*39a0*/  LDG.E.U16 R9, desc[UR14][R18.64] ;  /* 0x0000000e12097981 */ /* 0x000ee8000c1e1500 */
[----:B------:R-:W-:Y:S01]  /*39b0*/  LOP3.LUT R3, R73, 0x6, RZ, 0xc0, !PT ;  /* 0x0000000649037812 */ /* 0x000fe200078ec0ff */
[----:B------:R-:W3:Y:S03]  /*39c0*/  LDG.E.U16 R11, desc[UR14][R6.64] ;  /* 0x0000000e060b7981 */ /* 0x000ee6000c1e1500 */
[----:B------:R-:W-:Y:S01]  /*39d0*/  IADD3 R3, P1, PT, R3, UR6, RZ ;  /* 0x0000000603037c10 */ /* 0x000fe2000ff3e0ff */
[----:B------:R0:W3:Y:S01]  /*39e0*/  LDG.E.U16 R18, desc[UR14][R4.64] ;  /* 0x0000000e04127981 */ /* 0x0000e2000c1e1500 */
[----:B-----5:R-:W-:-:S03]  /*39f0*/  LOP3.LUT R72, R124, 0x8, RZ, 0xfc, !PT ;  /* 0x000000087c487812 */ /* 0x020fc600078efcff */
[----:B------:R-:W-:Y:S02]  /*3a00*/  IMAD.X R31, RZ, RZ, UR7, P1 ;  /* 0x00000007ff1f7e24 */ /* 0x000fe400088e06ff */
[----:B0-----:R-:W-:Y:S01]  /*3a10*/  IMAD.U32 R4, RZ, RZ, UR5 ;  /* 0x00000005ff047e24 */ /* 0x001fe2000f8e00ff */
[----:B------:R-:W-:-:S04]  /*3a20*/  IADD3 R6, P6, PT, R3, 0x18, RZ ;  /* 0x0000001803067810 */ /* 0x000fc80007fde0ff */
[C---:B------:R-:W-:Y:S02]  /*3a30*/  ISETP.GT.U32.AND P4, PT, R6.reuse, R124, PT ;  /* 0x0000007c0600720c */ /* 0x040fe40003f84070 */
[----:B------:R-:W-:Y:S01]  /*3a40*/  ISETP.GT.U32.AND P3, PT, R6, R72, PT ;  /* 0x000000480600720c */ /* 0x000fe20003f64070 */
[----:B------:R-:W-:Y:S01]  /*3a50*/  FMUL R35, R38, UR10 ;  /* 0x0000000a26237c20 */ /* 0x000fe20008400000 */
[----:B------:R-:W-:-:S04]  /*3a60*/  IADD3 R6, P0, PT, R3, 0x19, RZ ;  /* 0x0000001903067810 */ /* 0x000fc80007f1e0ff */
[C---:B------:R-:W-:Y:S01]  /*3a70*/  ISETP.GT.U32.AND P5, PT, R6.reuse, R124, PT ;  /* 0x0000007c0600720c */ /* 0x040fe20003fa4070 */
[----:B------:R-:W-:Y:S01]  /*3a80*/  IMAD.X R7, RZ, RZ, R31, P0 ;  /* 0x000000ffff077224 */ /* 0x000fe200000e061f */
[----:B------:R-:W-:Y:S01]  /*3a90*/  ISETP.GT.U32.AND P2, PT, R6, R72, PT ;  /* 0x000000480600720c */ /* 0x000fe20003f44070 */
[----:B------:R-:W-:-:S03]  /*3aa0*/  FMUL R34, R39, UR10 ;  /* 0x0000000a27227c20 */ /* 0x000fc60008400000 */
[C---:B------:R-:W-:Y:S02]  /*3ab0*/  ISETP.GT.U32.AND.EX P5, PT, R7.reuse, RZ, PT, P5 ;  /* 0x000000ff0700720c */ /* 0x040fe40003fa4150 */
[----:B------:R-:W-:-:S04]  /*3ac0*/  ISETP.GT.U32.AND.EX P2, PT, R7, RZ, PT, P2 ;  /* 0x000000ff0700720c */ /* 0x000fc80003f44120 */
[----:B------:R-:W-:Y:S01]  /*3ad0*/  FSEL R34, R34, -INF , !P2 ;  /* 0xff80000022227808 */ /* 0x000fe20005000000 */
[----:B------:R-:W-:Y:S01]  /*3ae0*/  FMUL R113, R113, UR10 ;  /* 0x0000000a71717c20 */ /* 0x000fe20008400000 */
[----:B------:R-:W-:Y:S01]  /*3af0*/  FMUL R39, R67, UR10 ;  /* 0x0000000a43277c20 */ /* 0x000fe20008400000 */
[----:B--2---:R-:W-:-:S05]  /*3b00*/  IMAD.WIDE R4, R4, 0x2, R32 ;  /* 0x0000000204047825 */ /* 0x004fca00078e0220 */
[----:B------:R0:W2:Y:S01]  /*3b10*/  LDG.E.U16 R19, desc[UR14][R4.64] ;  /* 0x0000000e04137981 */ /* 0x0000a2000c1e1500 */
[----:B------:R-:W-:Y:S01]  /*3b20*/  LOP3.LUT R32, R3, 0x28, RZ, 0xfc, !PT ;  /* 0x0000002803207812 */ /* 0x000fe200078efcff */
[----:B------:R-:W-:Y:S01]  /*3b30*/  FMUL R49, R49, UR10 ;  /* 0x0000000a31317c20 */ /* 0x000fe20008400000 */
[----:B------:R-:W-:Y:S01]  /*3b40*/  FMUL R58, R58, UR10 ;  /* 0x0000000a3a3a7c20 */ /* 0x000fe20008400000 */
[----:B------:R-:W-:Y:S01]  /*3b50*/  FMUL R114, R114, UR10 ;  /* 0x0000000a72727c20 */ /* 0x000fe20008400000 */
[----:B------:R-:W-:Y:S01]  /*3b60*/  FMUL R99, R107, UR10 ;  /* 0x0000000a6b637c20 */ /* 0x000fe20008400000 */
[----:B------:R-:W-:Y:S01]  /*3b70*/  FMUL R56, R56, UR10 ;  /* 0x0000000a38387c20 */ /* 0x000fe20008400000 */
[----:B------:R-:W-:Y:S01]  /*3b80*/  FMUL R115, R115, UR10 ;  /* 0x0000000a73737c20 */ /* 0x000fe20008400000 */
[----:B------:R-:W-:Y:S01]  /*3b90*/  FMUL R50, R50, UR10 ;  /* 0x0000000a32327c20 */ /* 0x000fe20008400000 */
[----:B------:R-:W-:Y:S01]  /*3ba0*/  FMUL R51, R51, UR10 ;  /* 0x0000000a33337c20 */ /* 0x000fe20008400000 */
[----:B0-----:R-:W-:Y:S01]  /*3bb0*/  IADD3.X R4, PT, PT, RZ, R31, RZ, P6, !PT ;  /* 0x0000001fff047210 */ /* 0x001fe200037fe4ff */
[----:B------:R-:W-:Y:S03]  /*3bc0*/  BAR.SYNC.DEFER_BLOCKING 0x0 ;  /* 0x0000000000007b1d */ /* 0x000fe60000010000 */
[----:B------:R-:W-:-:S02]  /*3bd0*/  ISETP.GT.U32.AND.EX P4, PT, R4, RZ, PT, P4 ;  /* 0x000000ff0400720c */ /* 0x000fc40003f84140 */
[----:B------:R-:W-:Y:S01]  /*3be0*/  ISETP.GT.U32.AND.EX P3, PT, R4, RZ, PT, P3 ;  /* 0x000000ff0400720c */ /* 0x000fe20003f64130 */
[----:B------:R-:W-:Y:S01]  /*3bf0*/  FMUL R4, R36, UR10 ;  /* 0x0000000a24047c20 */ /* 0x000fe20008400000 */
[----:B------:R-:W-:Y:S02]  /*3c00*/  IADD3 R5, P6, PT, R3, 0x9, RZ ;  /* 0x0000000903057810 */ /* 0x000fe40007fde0ff */
[----:B------:R-:W-:Y:S02]  /*3c10*/  FSEL R35, R35, -INF , !P3 ;  /* 0xff80000023237808 */ /* 0x000fe40005800000 */
[----:B------:R-:W-:Y:S02]  /*3c20*/  FSEL R4, R4, -INF , !P4 ;  /* 0xff80000004047808 */ /* 0x000fe40006000000 */
[C---:B------:R-:W-:Y:S02]  /*3c30*/  ISETP.GT.U32.AND P1, PT, R5.reuse, R124, PT ;  /* 0x0000007c0500720c */ /* 0x040fe40003f24070 */
[----:B------:R-:W-:-:S02]  /*3c40*/  ISETP.GT.U32.AND P4, PT, R5, R72, PT ;  /* 0x000000480500720c */ /* 0x000fc40003f84070 */
[----:B------:R-:W-:Y:S01]  /*3c50*/  IADD3 R5, P3, PT, R3, 0x10, RZ ;  /* 0x0000001003057810 */ /* 0x000fe20007f7e0ff */
[----:B------:R-:W-:-:S03]  /*3c60*/  IMAD.X R6, RZ, RZ, R31, P6 ;  /* 0x000000ffff067224 */ /* 0x000fc600030e061f */
[C---:B------:R-:W-:Y:S02]  /*3c70*/  ISETP.GT.U32.AND P0, PT, R5.reuse, R124, PT ;  /* 0x0000007c0500720c */ /* 0x040fe40003f04070 */
[----:B------:R-:W-:Y:S01]  /*3c80*/  ISETP.GT.U32.AND P6, PT, R5, R72, PT ;  /* 0x000000480500720c */ /* 0x000fe20003fc4070 */
[----:B------:R-:W-:Y:S01]  /*3c90*/  FMUL R5, R37, UR10 ;  /* 0x0000000a25057c20 */ /* 0x000fe20008400000 */
[----:B------:R-:W-:Y:S01]  /*3ca0*/  FMUL R36, R97, UR10 ;  /* 0x0000000a61247c20 */ /* 0x000fe20008400000 */
[----:B------:R-:W-:-:S03]  /*3cb0*/  ISETP.GT.U32.AND.EX P1, PT, R6, RZ, PT, P1 ;  /* 0x000000ff0600720c */ /* 0x000fc60003f24110 */
[----:B------:R-:W-:Y:S02]  /*3cc0*/  FSEL R5, R5, -INF , !P5 ;  /* 0xff80000005057808 */ /* 0x000fe40006800000 */
[----:B------:R-:W-:Y:S02]  /*3cd0*/  IADD3 R7, P5, PT, R3, 0x11, RZ ;  /* 0x0000001103077810 */ /* 0x000fe40007fbe0ff */
[----:B------:R-:W-:Y:S02]  /*3ce0*/  FSEL R36, R36, -INF , !P1 ;  /* 0xff80000024247808 */ /* 0x000fe40004800000 */
[----:B------:R-:W-:Y:S02]  /*3cf0*/  ISETP.GT.U32.AND.EX P4, PT, R6, RZ, PT, P4 ;  /* 0x000000ff0600720c */ /* 0x000fe40003f84140 */
[C---:B------:R-:W-:Y:S02]  /*3d00*/  ISETP.GT.U32.AND P2, PT, R7.reuse, R124, PT ;  /* 0x0000007c0700720c */ /* 0x040fe40003f44070 */
[----:B------:R-:W-:Y:S01]  /*3d10*/  ISETP.GT.U32.AND P1, PT, R7, R72, PT ;  /* 0x000000480700720c */ /* 0x000fe20003f24070 */
[--C-:B------:R-:W-:Y:S01]  /*3d20*/  IMAD.X R7, RZ, RZ, R31.reuse, P3 ;  /* 0x000000ffff077224 */ /* 0x100fe200018e061f */
[----:B------:R-:W-:Y:S01]  /*3d30*/  LOP3.LUT R6, R3, 0x21, RZ, 0xfc, !PT ;  /* 0x0000002103067812 */ /* 0x000fe200078efcff */
[----:B------:R-:W-:Y:S01]  /*3d40*/  IMAD.X R33, RZ, RZ, R31, P5 ;  /* 0x000000ffff217224 */ /* 0x000fe200028e061f */
[----:B------:R-:W-:-:S02]  /*3d50*/  FSEL R29, R29, -INF , !P4 ;  /* 0xff8000001d1d7808 */ /* 0x000fc40006000000 */
[C---:B------:R-:W-:Y:S02]  /*3d60*/  ISETP.GT.U32.AND P4, PT, R6.reuse, R72, PT ;  /* 0x000000480600720c */ /* 0x040fe40003f84070 */
[----:B------:R-:W-:Y:S01]  /*3d70*/  ISETP.GT.U32.AND P3, PT, R6, R124, PT ;  /* 0x0000007c0600720c */ /* 0x000fe20003f64070 */
[----:B------:R-:W-:Y:S01]  /*3d80*/  FMUL R6, R88, UR10 ;  /* 0x0000000a58067c20 */ /* 0x000fe20008400000 */
[----:B------:R-:W-:Y:S02]  /*3d90*/  ISETP.GT.U32.AND.EX P0, PT, R7, RZ, PT, P0 ;  /* 0x000000ff0700720c */ /* 0x000fe40003f04100 */
[C---:B------:R-:W-:Y:S02]  /*3da0*/  ISETP.GT.U32.AND.EX P2, PT, R33.reuse, RZ, PT, P2 ;  /* 0x000000ff2100720c */ /* 0x040fe40003f44120 */
[----:B------:R-:W-:Y:S01]  /*3db0*/  ISETP.GT.U32.AND.EX P1, PT, R33, RZ, PT, P1 ;  /* 0x000000ff2100720c */ /* 0x000fe20003f24110 */
[----:B------:R-:W-:Y:S01]  /*3dc0*/  FMUL R33, R90, UR10 ;  /* 0x0000000a5a217c20 */ /* 0x000fe20008400000 */
[----:B------:R-:W-:-:S02]  /*3dd0*/  ISETP.GT.U32.AND.EX P6, PT, R7, RZ, PT, P6 ;  /* 0x000000ff0700720c */ /* 0x000fc40003fc4160 */
[----:B------:R-:W-:Y:S02]  /*3de0*/  FSEL R6, R6, -INF , !P0 ;  /* 0xff80000006067808 */ /* 0x000fe40004000000 */
[C---:B------:R-:W-:Y:S02]  /*3df0*/  ISETP.GT.U32.AND P0, PT, R32.reuse, R72, PT ;  /* 0x000000482000720c */ /* 0x040fe40003f04070 */
[----:B------:R-:W-:Y:S01]  /*3e00*/  ISETP.GT.U32.AND P5, PT, R32, R124, PT ;  /* 0x0000007c2000720c */ /* 0x000fe20003fa4070 */
[----:B------:R-:W-:Y:S01]  /*3e10*/  FMUL R32, R89, UR10 ;  /* 0x0000000a59207c20 */ /* 0x000fe20008400000 */
[----:B------:R-:W-:Y:S02]  /*3e20*/  FSEL R33, R33, -INF , !P6 ;  /* 0xff80000021217808 */ /* 0x000fe40007000000 */
[----:B------:R-:W-:Y:S01]  /*3e30*/  IADD3 R37, P6, PT, R3, 0x8, RZ ;  /* 0x0000000803257810 */ /* 0x000fe20007fde0ff */
[----:B------:R-:W-:Y:S01]  /*3e40*/  FMUL R7, R91, UR10 ;  /* 0x0000000a5b077c20 */ /* 0x000fe20008400000 */
[----:B------:R-:W-:-:S02]  /*3e50*/  FSEL R32, R32, -INF , !P2 ;  /* 0xff80000020207808 */ /* 0x000fc40005000000 */
[----:B------:R-:W-:Y:S02]  /*3e60*/  ISETP.GT.U32.AND P2, PT, R37, R124, PT ;  /* 0x0000007c2500720c */ /* 0x000fe40003f44070 */
[----:B------:R-:W-:Y:S02]  /*3e70*/  LOP3.LUT R37, R3, 0x29, RZ, 0xfc, !PT ;  /* 0x0000002903257812 */ /* 0x000fe400078efcff */
[----:B------:R-:W-:Y:S02]  /*3e80*/  IADD3.X R38, PT, PT, RZ, R31, RZ, P6, !PT ;  /* 0x0000001fff267210 */ /* 0x000fe400037fe4ff */
[----:B------:R-:W-:Y:S02]  /*3e90*/  FSEL R7, R7, -INF , !P1 ;  /* 0xff80000007077808 */ /* 0x000fe40004800000 */
[C---:B------:R-:W-:Y:S02]  /*3ea0*/  ISETP.GT.U32.AND P1, PT, R37.reuse, R72, PT ;  /* 0x000000482500720c */ /* 0x040fe40003f24070 */
[----:B------:R-:W-:Y:S01]  /*3eb0*/  ISETP.GT.U32.AND P6, PT, R37, R124, PT ;  /* 0x0000007c2500720c */ /* 0x000fe20003fc4070 */
[----:B------:R-:W-:Y:S01]  /*3ec0*/  FMUL R37, R96, UR10 ;  /* 0x0000000a60257c20 */ /* 0x000fe20008400000 */
[----:B------:R-:W-:-:S02]  /*3ed0*/  ISETP.GT.U32.AND.EX P2, PT, R38, RZ, PT, P2 ;  /* 0x000000ff2600720c */ /* 0x000fc40003f44120 */
[----:B------:R-:W-:Y:S02]  /*3ee0*/  ISETP.GT.U32.AND.EX P3, PT, R31, RZ, PT, P3 ;  /* 0x000000ff1f00720c */ /* 0x000fe40003f64130 */
[----:B------:R-:W-:Y:S02]  /*3ef0*/  LOP3.LUT R38, R3, 0x30, RZ, 0xfc, !PT ;  /* 0x0000003003267812 */ /* 0x000fe400078efcff */
[----:B------:R-:W-:Y:S02]  /*3f00*/  FSEL R37, R37, -INF , !P2 ;  /* 0xff80000025257808 */ /* 0x000fe40005000000 */
[----:B------:R-:W-:Y:S02]  /*3f10*/  FSEL R121, R57, -INF , !P3 ;  /* 0xff80000039797808 */ /* 0x000fe40005800000 */
[C---:B------:R-:W-:Y:S02]  /*3f20*/  ISETP.GT.U32.AND P2, PT, R38.reuse, R72, PT ;  /* 0x000000482600720c */ /* 0x040fe40003f44070 */
[----:B------:R-:W-:-:S02]  /*3f30*/  ISETP.GT.U32.AND P3, PT, R38, R124, PT ;  /* 0x0000007c2600720c */ /* 0x000fc40003f64070 */
[C---:B------:R-:W-:Y:S02]  /*3f40*/  ISETP.GT.U32.AND.EX P4, PT, R31.reuse, RZ, PT, P4 ;  /* 0x000000ff1f00720c */ /* 0x040fe40003f84140 */
[----:B------:R-:W-:Y:S02]  /*3f50*/  ISETP.GT.U32.AND.EX P5, PT, R31, RZ, PT, P5 ;  /* 0x000000ff1f00720c */ /* 0x000fe40003fa4150 */
[----:B------:R-:W-:Y:S02]  /*3f60*/  LOP3.LUT R38, R3, 0x31, RZ, 0xfc, !PT ;  /* 0x0000003103267812 */ /* 0x000fe400078efcff */
[----:B------:R-:W-:Y:S02]  /*3f70*/  FSEL R82, R59, -INF , !P4 ;  /* 0xff8000003b527808 */ /* 0x000fe40006000000 */
[----:B------:R-:W-:Y:S02]  /*3f80*/  FSEL R80, R104, -INF , !P5 ;  /* 0xff80000068507808 */ /* 0x000fe40006800000 */
[----:B------:R-:W-:-:S02]  /*3f90*/  ISETP.GT.U32.AND P4, PT, R38, R72, PT ;  /* 0x000000482600720c */ /* 0x000fc40003f84070 */
[-C--:B------:R-:W-:Y:S02]  /*3fa0*/  ISETP.GT.U32.AND P5, PT, R38, R124.reuse, PT ;  /* 0x0000007c2600720c */ /* 0x080fe40003fa4070 */
[----:B------:R-:W-:Y:S02]  /*3fb0*/  ISETP.GT.U32.AND.EX P3, PT, R31, RZ, PT, P3 ;  /* 0x000000ff1f00720c */ /* 0x000fe40003f64130 */
[----:B------:R-:W-:Y:S02]  /*3fc0*/  LOP3.LUT R38, R3, 0x38, RZ, 0xfc, !PT ;  /* 0x0000003803267812 */ /* 0x000fe400078efcff */
[----:B------:R-:W-:Y:S02]  /*3fd0*/  FSEL R81, R112, -INF , !P3 ;  /* 0xff80000070517808 */ /* 0x000fe40005800000 */
[----:B------:R-:W-:-:S04]  /*3fe0*/  ISETP.GT.U32.AND P3, PT, R38, R124, PT ;  /* 0x0000007c2600720c */ /* 0x000fc80003f64070 */
[----:B------:R-:W-:Y:S01]  /*3ff0*/  ISETP.GT.U32.AND.EX P3, PT, R31, RZ, PT, P3 ;  /* 0x000000ff1f00720c */ /* 0x000fe20003f64130 */
[----:B------:R-:W-:Y:S01]  /*4000*/  FMUL R104, R105, UR10 ;  /* 0x0000000a69687c20 */ /* 0x000fe20008400000 */
[----:B------:R-:W-:Y:S02]  /*4010*/  ISETP.GT.U32.AND.EX P5, PT, R31, RZ, PT, P5 ;  /* 0x000000ff1f00720c */ /* 0x000fe40003fa4150 */
[----:B------:R-:W-:Y:S02]  /*4020*/  FSEL R120, R48, -INF , !P3 ;  /* 0xff80000030787808 */ /* 0x000fe40005800000 */
[----:B------:R-:W-:Y:S02]  /*4030*/  ISETP.GE.U32.AND P3, PT, R3, R124, PT ;  /* 0x0000007c0300720c */ /* 0x000fe40003f66070 */
[----:B------:R-:W-:Y:S01]  /*4040*/  ISETP.GT.U32.AND.EX P6, PT, R31, RZ, PT, P6 ;  /* 0x000000ff1f00720c */ /* 0x000fe20003fc4160 */
[----:B------:R-:W-:Y:S01]  /*4050*/  FMUL R57, R65, UR10 ;  /* 0x0000000a41397c20 */ /* 0x000fe20008400000 */
[----:B------:R-:W-:-:S02]  /*4060*/  FSEL R74, R113, -INF , !P5 ;  /* 0xff800000714a7808 */ /* 0x000fc40006800000 */
[----:B------:R-:W-:Y:S02]  /*4070*/  ISETP.GT.U32.AND P5, PT, R3, R124, PT ;  /* 0x0000007c0300720c */ /* 0x000fe40003fa4070 */
[C---:B------:R-:W-:Y:S02]  /*4080*/  ISETP.GE.U32.AND.EX P3, PT, R31.reuse, RZ, PT, P3 ;  /* 0x000000ff1f00720c */ /* 0x040fe40003f66130 */
[----:B------:R-:W-:Y:S01]  /*4090*/  FSEL R104, R104, -INF , !P6 ;  /* 0xff80000068687808 */ /* 0x000fe20007000000 */
[----:B------:R-:W-:Y:S01]  /*40a0*/  FMUL R59, R64, UR10 ;  /* 0x0000000a403b7c20 */ /* 0x000fe20008400000 */
[----:B------:R-:W-:Y:S01]  /*40b0*/  ISETP.GT.U32.AND P6, PT, R38, R72, PT ;  /* 0x000000482600720c */ /* 0x000fe20003fc4070 */
[----:B------:R-:W-:Y:S01]  /*40c0*/  FMUL R38, R98, UR10 ;  /* 0x0000000a62267c20 */ /* 0x000fe20008400000 */
[----:B------:R-:W-:Y:S02]  /*40d0*/  ISETP.GT.U32.AND.EX P5, PT, R31, RZ, PT, P5 ;  /* 0x000000ff1f00720c */ /* 0x000fe40003fa4150 */
[----:B------:R-:W-:-:S02]  /*40e0*/  FSEL R57, R57, -INF , !P3 ;  /* 0xff80000039397808 */ /* 0x000fc40005800000 */
[-C--:B------:R-:W-:Y:S02]  /*40f0*/  ISETP.GE.U32.AND P3, PT, R3, R72.reuse, PT ;  /* 0x000000480300720c */ /* 0x080fe40003f66070 */
[----:B------:R-:W-:Y:S02]  /*4100*/  FSEL R59, R59, -INF , !P5 ;  /* 0xff8000003b3b7808 */ /* 0x000fe40006800000 */
[----:B------:R-:W-:Y:S01]  /*4110*/  FSEL R38, R38, -INF , !P5 ;  /* 0xff80000026267808 */ /* 0x000fe20006800000 */
[----:B------:R-:W-:Y:S01]  /*4120*/  STL [R1+0x58], R74 ;  /* 0x0000584a01007387 */ /* 0x000fe20000100800 */
[----:B------:R-:W-:Y:S02]  /*4130*/  ISETP.GT.U32.AND P5, PT, R3, R72, PT ;  /* 0x000000480300720c */ /* 0x000fe40003fa4070 */
[----:B------:R-:W-:Y:S02]  /*4140*/  ISETP.GE.U32.AND.EX P3, PT, R31, RZ, PT, P3 ;  /* 0x000000ff1f00720c */ /* 0x000fe40003f66130 */
[C---:B------:R-:W-:Y:S01]  /*4150*/  LOP3.LUT R64, R3.reuse, 0x20, RZ, 0xfc, !PT ;  /* 0x0000002003407812 */ /* 0x040fe200078efcff */
[----:B------:R-:W-:Y:S01]  /*4160*/  STL [R1+0x168], R124 ;  /* 0x0001687c01007387 */ /* 0x000fe20000100800 */
[----:B------:R-:W-:Y:S01]  /*4170*/  LOP3.LUT R3, R3, 0x39, RZ, 0xfc, !PT ;  /* 0x0000003903037812 */ /* 0x000fe200078efcff */
[----:B------:R-:W-:Y:S01]  /*4180*/  FMUL R48, R66, UR10 ;  /* 0x0000000a42307c20 */ /* 0x000fe20008400000 */
[----:B------:R-:W-:Y:S01]  /*4190*/  FSEL R39, R39, -INF , !P3 ;  /* 0xff80000027277808 */ /* 0x000fe20005800000 */
[----:B------:R-:W2:Y:S01]  /*41a0*/  LDL.LU R65, [R1+0x30] ;  /* 0x0000300001417983 */ /* 0x000ea20000300800 */
[----:B------:R-:W-:-:S02]  /*41b0*/  ISETP.GT.U32.AND P3, PT, R3, R124, PT ;  /* 0x0000007c0300720c */ /* 0x000fc40003f64070 */
[C---:B------:R-:W-:Y:S02]  /*41c0*/  ISETP.GT.U32.AND.EX P5, PT, R31.reuse, RZ, PT, P5 ;  /* 0x000000ff1f00720c */ /* 0x040fe40003fa4150 */
[----:B------:R-:W-:Y:S02]  /*41d0*/  ISETP.GT.U32.AND.EX P3, PT, R31, RZ, PT, P3 ;  /* 0x000000ff1f00720c */ /* 0x000fe40003f64130 */
[----:B------:R-:W-:Y:S02]  /*41e0*/  FSEL R48, R48, -INF , !P5 ;  /* 0xff80000030307808 */ /* 0x000fe40006800000 */
[----:B------:R-:W-:Y:S02]  /*41f0*/  FSEL R83, R49, -INF , !P3 ;  /* 0xff80000031537808 */ /* 0x000fe40005800000 */
[----:B------:R-:W-:Y:S02]  /*4200*/  ISETP.GT.U32.AND P3, PT, R64, R72, PT ;  /* 0x000000484000720c */ /* 0x000fe40003f64070 */
[----:B------:R-:W-:-:S02]  /*4210*/  FMNMX3 R49, R48, R39, R38, !PT ;  /* 0x0000002730317276 */ /* 0x000fc40007800026 */
[----:B------:R-:W-:Y:S02]  /*4220*/  ISETP.GT.U32.AND.EX P3, PT, R31, RZ, PT, P3 ;  /* 0x000000ff1f00720c */ /* 0x000fe40003f64130 */
[----:B------:R-:W-:Y:S01]  /*4230*/  FMNMX3 R49, R49, R29, R33, !PT ;  /* 0x0000001d31317276 */ /* 0x000fe20007800021 */
[----:B------:R-:W-:Y:S01]  /*4240*/  FMUL R98, R106, UR10 ;  /* 0x0000000a6a627c20 */ /* 0x000fe20008400000 */
[----:B------:R-:W-:Y:S02]  /*4250*/  ISETP.GT.U32.AND.EX P0, PT, R31, RZ, PT, P0 ;  /* 0x000000ff1f00720c */ /* 0x000fe40003f04100 */
[----:B------:R-:W-:Y:S02]  /*4260*/  FSEL R96, R58, -INF , !P3 ;  /* 0xff8000003a607808 */ /* 0x000fe40005800000 */
[----:B------:R-:W-:Y:S02]  /*4270*/  FMNMX3 R49, R49, R7, R35, !PT ;  /* 0x0000000731317276 */ /* 0x000fe40007800023 */
[----:B------:R-:W-:-:S02]  /*4280*/  ISETP.GT.U32.AND.EX P2, PT, R31, RZ, PT, P2 ;  /* 0x000000ff1f00720c */ /* 0x000fc40003f44120 */
[----:B------:R-:W-:Y:S02]  /*4290*/  ISETP.GT.U32.AND.EX P1, PT, R31, RZ, PT, P1 ;  /* 0x000000ff1f00720c */ /* 0x000fe40003f24110 */
[----:B------:R-:W-:Y:S02]  /*42a0*/  FSEL R98, R98, -INF , !P0 ;  /* 0xff80000062627808 */ /* 0x000fe40004000000 */
[----:B------:R-:W-:Y:S02]  /*42b0*/  FMNMX3 R49, R49, R34, R96, !PT ;  /* 0x0000002231317276 */ /* 0x000fe40007800060 */
[----:B------:R-:W-:Y:S02]  /*42c0*/  ISETP.GT.U32.AND P5, PT, R64, R124, PT ;  /* 0x0000007c4000720c */ /* 0x000fe40003fa4070 */
[----:B------:R-:W-:Y:S02]  /*42d0*/  FSEL R64, R114, -INF , !P2 ;  /* 0xff80000072407808 */ /* 0x000fe40005000000 */
[----:B------:R-:W-:-:S02]  /*42e0*/  FSEL R99, R99, -INF , !P1 ;  /* 0xff80000063637808 */ /* 0x000fc40004800000 */
[----:B------:R-:W-:Y:S01]  /*42f0*/  FMNMX3 R49, R49, R82, R98, !PT ;  /* 0x0000005231317276 */ /* 0x000fe20007800062 */
[----:B------:R0:W-:Y:S03]  /*4300*/  STL [R1+0x54], R64 ;  /* 0x0000544001007387 */ /* 0x0001e60000100800 */
[----:B------:R-:W-:Y:S02]  /*4310*/  FMNMX3 R49, R49, R99, R64, !PT ;  /* 0x0000006331317276 */ /* 0x000fe40007800040 */
[----:B0-----:R-:W2:Y:S01]  /*4320*/  LDL.LU R64, [R1+0x38] ;  /* 0x0000380001407983 */ /* 0x001ea20000300800 */
[----:B------:R-:W-:-:S04]  /*4330*/  ISETP.GT.U32.AND.EX P5, PT, R31, RZ, PT, P5 ;  /* 0x000000ff1f00720c */ /* 0x000fc80003fa4150 */
[----:B------:R-:W-:Y:S02]  /*4340*/  FSEL R97, R56, -INF , !P5 ;  /* 0xff80000038617808 */ /* 0x000fe40006800000 */
[----:B------:R-:W-:Y:S02]  /*4350*/  ISETP.GT.U32.AND P5, PT, R3, R72, PT ;  /* 0x000000480300720c */ /* 0x000fe40003fa4070 */
[----:B------:R-:W-:-:S04]  /*4360*/  FMNMX3 R3, R59, R57, R37, !PT ;  /* 0x000000393b037276 */ /* 0x000fc80007800025 */
[----:B------:R-:W-:-:S04]  /*4370*/  FMNMX3 R3, R3, R36, R6, !PT ;  /* 0x0000002403037276 */ /* 0x000fc80007800006 */
[----:B------:R-:W-:-:S04]  /*4380*/  FMNMX3 R3, R3, R32, R4, !PT ;  /* 0x0000002003037276 */ /* 0x000fc80007800004 */
[----:B------:R-:W-:-:S04]  /*4390*/  FMNMX3 R3, R3, R5, R97, !PT ;  /* 0x0000000503037276 */ /* 0x000fc80007800061 */
[----:B------:R-:W-:-:S04]  /*43a0*/  FMNMX3 R3, R3, R121, R80, !PT ;  /* 0x0000007903037276 */ /* 0x000fc80007800050 */
[----:B------:R-:W-:-:S04]  /*43b0*/  FMNMX3 R3, R3, R104, R81, !PT ;  /* 0x0000006803037276 */ /* 0x000fc80007800051 */
[----:B------:R-:W-:-:S04]  /*43c0*/  FMNMX3 R3, R3, R74, R120, !PT ;  /* 0x0000004a03037276 */ /* 0x000fc80007800078 */
[----:B------:R-:W-:Y:S02]  /*43d0*/  FMNMX R3, R83, R3, !PT ;  /* 0x0000000353037209 */ /* 0x000fe40007800000 */
[C---:B------:R-:W-:Y:S02]  /*43e0*/  ISETP.GT.U32.AND.EX P4, PT, R31.reuse, RZ, PT, P4 ;  /* 0x000000ff1f00720c */ /* 0x040fe40003f84140 */
[C---:B------:R-:W-:Y:S02]  /*43f0*/  ISETP.GT.U32.AND.EX P6, PT, R31.reuse, RZ, PT, P6 ;  /* 0x000000ff1f00720c */ /* 0x040fe40003fc4160 */
[----:B------:R-:W-:Y:S02]  /*4400*/  ISETP.GT.U32.AND.EX P5, PT, R31, RZ, PT, P5 ;  /* 0x000000ff1f00720c */ /* 0x000fe40003fa4150 */
[----:B------:R-:W0:Y:S01]  /*4410*/  SHFL.BFLY PT, R31, R3, 0x2, 0x1f ;  /* 0x0c401f00031f7f89 */ /* 0x000e2200000e0000 */
[----:B------:R-:W-:Y:S02]  /*4420*/  FSEL R56, R115, -INF , !P4 ;  /* 0xff80000073387808 */ /* 0x000fe40006000000 */
[----:B------:R-:W-:-:S02]  /*4430*/  FSEL R66, R50, -INF , !P6 ;  /* 0xff80000032427808 */ /* 0x000fc40007000000 */
[----:B------:R-:W-:Y:S01]  /*4440*/  FSEL R50, R51, -INF , !P5 ;  /* 0xff80000033327808 */ /* 0x000fe20006800000 */
[----:B------:R-:W-:Y:S04]  /*4450*/  STL [R1+0x50], R56 ;  /* 0x0000503801007387 */ /* 0x000fe80000100800 */
[----:B------:R-:W-:Y:S04]  /*4460*/  STL [R1+0x4c], R66 ;  /* 0x00004c4201007387 */ /* 0x000fe80000100800 */
[----:B------:R-:W-:Y:S01]  /*4470*/  STL [R1+0x48], R50 ;  /* 0x0000483201007387 */ /* 0x000fe20000100800 */
[----:B0-----:R-:W-:-:S02]  /*4480*/  FMNMX R3, R3, R31, !PT ;  /* 0x0000001f03037209 */ /* 0x001fc40007800000 */
[----:B------:R-:W-:-:S04]  /*4490*/  FMNMX3 R31, R49, R56, R66, !PT ;  /* 0x00000038311f7276 */ /* 0x000fc80007800042 */
[----:B------:R-:W-:Y:S02]  /*44a0*/  FMNMX R31, R50, R31, !PT ;  /* 0x0000001f321f7209 */ /* 0x000fe40007800000 */
[----:B------:R-:W-:Y:S04]  /*44b0*/  SHFL.BFLY PT, R50, R3, 0x1, 0x1f ;  /* 0x0c201f0003327f89 */ /* 0x000fe800000e0000 */
[----:B------:R-:W0:Y:S04]  /*44c0*/  SHFL.BFLY PT, R49, R31, 0x2, 0x1f ;  /* 0x0c401f001f317f89 */ /* 0x000e2800000e0000 */
[----:B------:R1:W-:Y:S04]  /*44d0*/  STS.U16 [R125+UR8+0x11400], R12 ;  /* 0x0114000c7d007988 */ /* 0x0003e80008000408 */
[----:B------:R-:W-:Y:S01]  /*44e0*/  STS.U16 [R125+UR8+0x10800], R0 ;  /* 0x010800007d007988 */ /* 0x000fe20008000408 */
[----:B0-----:R-:W-:-:S05]  /*44f0*/  FMNMX R49, R31, R49, !PT ;  /* 0x000000311f317209 */ /* 0x001fca0007800000 */
[----:B------:R-:W0:Y:S01]  /*4500*/  SHFL.BFLY PT, R0, R49, 0x1, 0x1f ;  /* 0x0c201f0031007f89 */ /* 0x000e2200000e0000 */
[----:B------:R-:W-:-:S03]  /*4510*/  LOP3.LUT R75, R75, 0x7, RZ, 0xc0, !PT ;  /* 0x000000074b4b7812 */ /* 0x000fc600078ec0ff */
[----:B------:R0:W-:Y:S04]  /*4520*/  STS.U16 [R125+UR8+0x10c00], R16 ;  /* 0x010c00107d007988 */ /* 0x0001e80008000408 */
[----:B------:R-:W-:Y:S04]  /*4530*/  STS.U16 [R125+UR8+0x11000], R2 ;  /* 0x011000027d007988 */ /* 0x000fe80008000408 */
[----:B------:R0:W-:Y:S04]  /*4540*/  STS.U16 [R125+UR8+0x10000], R14 ;  /* 0x0100000e7d007988 */ /* 0x0001e80008000408 */
[----:B------:R-:W-:Y:S04]  /*4550*/  STS.U16 [R125+UR8+0x10400], R15 ;  /* 0x0104000f7d007988 */ /* 0x000fe80008000408 */
[----:B------:R-:W-:Y:S04]  /*4560*/  STS.U16 [R125+UR8+0x11800], R13 ;  /* 0x0118000d7d007988 */ /* 0x000fe80008000408 */
[----:B------:R-:W-:Y:S04]  /*4570*/  STS.U16 [R125+UR8+0x11c00], R30 ;  /* 0x011c001e7d007988 */ /* 0x000fe80008000408 */
[----:B------:R-:W-:Y:S04]  /*4580*/  STS.U16 [R125+UR8+0x12000], R28 ;  /* 0x0120001c7d007988 */ /* 0x000fe80008000408 */
[----:B------:R-:W-:Y:S04]  /*4590*/  STS.U16 [R125+UR8+0x12400], R17 ;  /* 0x012400117d007988 */ /* 0x000fe80008000408 */
[----:B----4-:R-:W-:Y:S04]  /*45a0*/  STS.U16 [R125+UR8+0x12800], R8 ;  /* 0x012800087d007988 */ /* 0x010fe80008000408 */
[----:B---3--:R-:W-:Y:S04]  /*45b0*/  STS.U16 [R125+UR8+0x12c00], R9 ;  /* 0x012c00097d007988 */ /* 0x008fe80008000408 */
[----:B------:R-:W-:Y:S04]  /*45c0*/  STS.U16 [R125+UR8+0x13000], R10 ;  /* 0x0130000a7d007988 */ /* 0x000fe80008000408 */
[----:B------:R-:W-:Y:S04]  /*45d0*/  STS.U16 [R125+UR8+0x13400], R11 ;  /* 0x0134000b7d007988 */ /* 0x000fe80008000408 */
[----:B------:R-:W-:Y:S04]  /*45e0*/  STS.U16 [R125+UR8+0x13800], R18 ;  /* 0x013800127d007988 */ /* 0x000fe80008000408 */
[----:B--2---:R-:W-:Y:S01]  /*45f0*/  STS.U16 [R125+UR8+0x13c00], R19 ;  /* 0x013c00137d007988 */ /* 0x004fe20008000408 */
[----:B------:R-:W-:-:S05]  /*4600*/  FMNMX3 R3, R3, R50, R65, !PT ;  /* 0x0000003203037276 */ /* 0x000fca0007800041 */
[----:B------:R-:W-:Y:S01]  /*4610*/  FADD R36, R36, -R3 ;  /* 0x8000000324247221 */ /* 0x000fe20000000000 */
[----:B-1----:R-:W-:-:S03]  /*4620*/  FADD R12, -R3, R65 ;  /* 0x00000041030c7221 */ /* 0x002fc60000000100 */
[----:B------:R-:W-:Y:S01]  /*4630*/  FMUL R36, R36, 1.4426950216293334961 ;  /* 0x3fb8aa3b24247820 */ /* 0x000fe20000400000 */
[----:B------:R-:W-:-:S03]  /*4640*/  FMUL R12, R12, 1.4426950216293334961 ;  /* 0x3fb8aa3b0c0c7820 */ /* 0x000fc60000400000 */
[----:B------:R-:W1:Y:S08]  /*4650*/  MUFU.EX2 R72, R36 ;  /* 0x0000002400487308 */ /* 0x000e700000000800 */
[----:B------:R-:W2:Y:S01]  /*4660*/  MUFU.EX2 R12, R12 ;  /* 0x0000000c000c7308 */ /* 0x000ea20000000800 */
[--C-:B------:R-:W-:Y:S01]  /*4670*/  FADD R57, R57, -R3.reuse ;  /* 0x8000000339397221 */ /* 0x100fe20000000000 */
[----:B------:R-:W-:-:S03]  /*4680*/  FADD R37, R37, -R3 ;  /* 0x8000000325257221 */ /* 0x000fc60000000000 */
[----:B------:R-:W-:Y:S01]  /*4690*/  FMUL R57, R57, 1.4426950216293334961 ;  /* 0x3fb8aa3b39397820 */ /* 0x000fe20000400000 */
[----:B------:R-:W-:Y:S01]  /*46a0*/  FMUL R37, R37, 1.4426950216293334961 ;  /* 0x3fb8aa3b25257820 */ /* 0x000fe20000400000 */
[----:B-1----:R-:W-:Y:S04]  /*46b0*/  STL [R1+0x44], R72 ;  /* 0x0000444801007387 */ /* 0x002fe80000100800 */
[----:B0-----:R-:W3:Y:S01]  /*46c0*/  LDL.LU R16, [R1+0x20] ;  /* 0x0000200001107983 */ /* 0x001ee20000300800 */
[----:B------:R-:W-:-:S03]  /*46d0*/  FADD R14, R59, -R3 ;  /* 0x800000033b0e7221 */ /* 0x000fc60000000000 */
[----:B------:R-:W4:Y:S01]  /*46e0*/  LDL.LU R88, [R1+0x24] ;  /* 0x0000240001587983 */ /* 0x000f220000300800 */
[----:B------:R0:W-:Y:S03]  /*46f0*/  MUFU.EX2 R56, R57 ;  /* 0x0000003900387308 */ /* 0x0001e60000000800 */
[----:B--2---:R-:W-:Y:S01]  /*4700*/  STL [R1+0x34], R12 ;  /* 0x0000340c01007387 */ /* 0x004fe20000100800 */
[----:B------:R-:W-:Y:S01]  /*4710*/  FMNMX3 R2, R49, R0, R64, !PT ;  /* 0x0000000031027276 */ /* 0x000fe20007800040 */
[----:B------:R-:W-:Y:S02]  /*4720*/  IMAD R0, R75, 0x90, RZ ;  /* 0x000000904b007824 */ /* 0x000fe400078e02ff */
[----:B------:R-:W2:Y:S01]  /*4730*/  LDL.LU R75, [R1+0x28] ;  /* 0x00002800014b7983 */ /* 0x000ea20000300800 */
[----:B------:R1:W1:Y:S03]  /*4740*/  MUFU.EX2 R51, R37 ;  /* 0x0000002500337308 */ /* 0x0002660000000800 */
[----:B------:R-:W3:Y:S04]  /*4750*/  LDL.LU R74, [R1+0x2c] ;  /* 0x00002c00014a7983 */ /* 0x000ee80000300800 */
[----:B------:R-:W4:Y:S04]  /*4760*/  LDL.LU R59, [R1+0x10] ;  /* 0x00001000013b7983 */ /* 0x000f280000300800 */
[----:B0-----:R-:W4:Y:S04]  /*4770*/  LDL.LU R57, [R1+0x14] ;  /* 0x0000140001397983 */ /* 0x001f280000300800 */
[----:B-1----:R-:W4:Y:S04]  /*4780*/  LDL.LU R37, [R1+0x18] ;  /* 0x0000180001257983 */ /* 0x002f280000300800 */
[----:B------:R-:W4:Y:S04]  /*4790*/  LDL.LU R31, [R1+0x1c] ;  /* 0x00001c00011f7983 */ /* 0x000f280000300800 */
[----:B------:R0:W-:Y:S04]  /*47a0*/  STL [R1+0x16c], R125 ;  /* 0x00016c7d01007387 */ /* 0x0001e80000100800 */
[----:B0-----:R-:W4:Y:S01]  /*47b0*/  LDL.LU R125, [R1+0x34] ;  /* 0x00003400017d7983 */ /* 0x001f220000300800 */
[----:B------:R-:W-:Y:S01]  /*47c0*/  FMUL R14, R14, 1.4426950216293334961 ;  /* 0x3fb8aa3b0e0e7820 */ /* 0x000fe20000400000 */
[----:B------:R-:W-:-:S03]  /*47d0*/  LOP3.LUT R0, R0, 0x30, R73, 0x78, !PT ;  /* 0x0000003000007812 */ /* 0x000fc600078e7849 */
[----:B------:R0:W-:Y:S01]  /*47e0*/  MUFU.EX2 R58, R14 ;  /* 0x0000000e003a7308 */ /* 0x0001e20000000800 */
[----:B------:R-:W-:Y:S01]  /*47f0*/  BAR.SYNC.DEFER_BLOCKING 0x0 ;  /* 0x0000000000007b1d */ /* 0x000fe20000010000 */
[--C-:B------:R-:W-:Y:S01]  /*4800*/  FADD R29, R29, -R2.reuse ;  /* 0x800000021d1d7221 */ /* 0x100fe20000000000 */
[--C-:B------:R-:W-:Y:S01]  /*4810*/  FADD R48, R48, -R2.reuse ;  /* 0x8000000230307221 */ /* 0x100fe20000000000 */
[--C-:B------:R-:W-:Y:S01]  /*4820*/  FADD R39, R39, -R2.reuse ;  /* 0x8000000227277221 */ /* 0x100fe20000000000 */
[----:B------:R-:W-:Y:S01]  /*4830*/  FADD R38, R38, -R2 ;  /* 0x8000000226267221 */ /* 0x000fe20000000000 */
[----:B------:R-:W-:Y:S01]  /*4840*/  FADD R8, -R2, R64 ;  /* 0x0000004002087221 */ /* 0x000fe20000000100 */
[----:B------:R-:W-:Y:S01]  /*4850*/  FMUL R29, R29, 1.4426950216293334961 ;  /* 0x3fb8aa3b1d1d7820 */ /* 0x000fe20000400000 */
[----:B------:R-:W-:Y:S01]  /*4860*/  FMUL R48, R48, 1.4426950216293334961 ;  /* 0x3fb8aa3b30307820 */ /* 0x000fe20000400000 */
[----:B------:R-:W-:Y:S01]  /*4870*/  FMUL R39, R39, 1.4426950216293334961 ;  /* 0x3fb8aa3b27277820 */ /* 0x000fe20000400000 */
[----:B------:R-:W-:Y:S01]  /*4880*/  FMUL R38, R38, 1.4426950216293334961 ;  /* 0x3fb8aa3b26267820 */ /* 0x000fe20000400000 */
[----:B------:R-:W-:Y:S01]  /*4890*/  FMUL R8, R8, 1.4426950216293334961 ;  /* 0x3fb8aa3b08087820 */ /* 0x000fe20000400000 */
[----:B0-----:R-:W0:Y:S01]  /*48a0*/  LDSM.16.M88.4 R12, [R0+UR8+0x10000] ;  /* 0x01000008000c783b */ /* 0x001e220008000200 */
[----:B------:R-:W1:Y:S01]  /*48b0*/  MUFU.EX2 R11, R29 ;  /* 0x0000001d000b7308 */ /* 0x000e620000000800 */
[--C-:B------:R-:W-:Y:S01]  /*48c0*/  FADD R5, R5, -R3.reuse ;  /* 0x8000000305057221 */ /* 0x100fe20000000000 */
[--C-:B------:R-:W-:Y:S01]  /*48d0*/  FADD R106, R6, -R3.reuse ;  /* 0x80000003066a7221 */ /* 0x100fe20000000000 */
[--C-:B------:R-:W-:Y:S01]  /*48e0*/  FADD R105, R33, -R2.reuse ;  /* 0x8000000221697221 */ /* 0x100fe20000000000 */
[--C-:B------:R-:W-:Y:S01]  /*48f0*/  FADD R32, R32, -R3.reuse ;  /* 0x8000000320207221 */ /* 0x100fe20000000000 */
[----:B------:R-:W-:Y:S01]  /*4900*/  FADD R4, R4, -R3 ;  /* 0x8000000304047221 */ /* 0x000fe20000000000 */
[--C-:B------:R-:W-:Y:S01]  /*4910*/  FADD R7, R7, -R2.reuse ;  /* 0x8000000207077221 */ /* 0x100fe20000000000 */
[--C-:B------:R-:W-:Y:S01]  /*4920*/  FADD R35, R35, -R2.reuse ;  /* 0x8000000223237221 */ /* 0x100fe20000000000 */
[----:B------:R-:W-:Y:S01]  /*4930*/  MUFU.EX2 R115, R48 ;  /* 0x0000003000737308 */ /* 0x000fe20000000800 */
[----:B------:R-:W-:Y:S01]  /*4940*/  FADD R34, R34, -R2 ;  /* 0x8000000222227221 */ /* 0x000fe20000000000 */
[----:B------:R-:W-:Y:S06]  /*4950*/  LDSM.16.M88.4 R64, [R0+UR8+0x10800] ;  /* 0x010800080040783b */ /* 0x000fec0008000200 */
[----:B------:R-:W1:Y:S08]  /*4960*/  MUFU.EX2 R113, R39 ;  /* 0x0000002700717308 */ /* 0x000e700000000800 */
[----:B------:R1:W0:Y:S08]  /*4970*/  MUFU.EX2 R36, R38 ;  /* 0x0000002600247308 */ /* 0x0002300000000800 */
[----:B------:R0:W-:Y:S01]  /*4980*/  MUFU.EX2 R124, R8 ;  /* 0x00000008007c7308 */ /* 0x0001e20000000800 */
[----:B-1----:R-:W-:Y:S01]  /*4990*/  IMAD.MOV.U32 R38, RZ, RZ, R51 ;  /* 0x000000ffff267224 */ /* 0x002fe200078e0033 */
[----:B------:R1:W-:Y:S01]  /*49a0*/  STL [R1+0x40], R11 ;  /* 0x0000400b01007387 */ /* 0x0003e20000100800 */
[----:B------:R-:W-:Y:S01]  /*49b0*/  F2FP.BF16.F32.PACK_AB R9, R113, R115 ;  /* 0x000000737109723e */ /* 0x000fe200000010ff */
[----:B------:R-:W-:-:S02]  /*49c0*/  FMUL R5, R5, 1.4426950216293334961 ;  /* 0x3fb8aa3b05057820 */ /* 0x000fc40000400000 */
[----:B------:R-:W-:Y:S01]  /*49d0*/  F2FP.BF16.F32.PACK_AB R10, R72, R38 ;  /* 0x00000026480a723e */ /* 0x000fe200000010ff */
[----:B------:R-:W-:Y:S01]  /*49e0*/  FMUL R106, R106, 1.4426950216293334961 ;  /* 0x3fb8aa3b6a6a7820 */ /* 0x000fe20000400000 */
[----:B0-----:R-:W-:Y:S01]  /*49f0*/  F2FP.BF16.F32.PACK_AB R8, R56, R58 ;  /* 0x0000003a3808723e */ /* 0x001fe200000010ff */
[----:B------:R-:W-:Y:S01]  /*4a00*/  FMUL R105, R105, 1.4426950216293334961 ;  /* 0x3fb8aa3b69697820 */ /* 0x000fe20000400000 */
[----:B------:R-:W-:Y:S01]  /*4a10*/  FMUL R32, R32, 1.4426950216293334961 ;  /* 0x3fb8aa3b20207820 */ /* 0x000fe20000400000 */
[----:B-1----:R-:W-:Y:S01]  /*4a20*/  F2FP.BF16.F32.PACK_AB R11, R11, R36 ;  /* 0x000000240b0b723e */ /* 0x002fe200000010ff */
[----:B------:R-:W-:Y:S01]  /*4a30*/  FMUL R4, R4, 1.4426950216293334961 ;  /* 0x3fb8aa3b04047820 */ /* 0x000fe20000400000 */
[----:B------:R-:W-:Y:S01]  /*4a40*/  MUFU.EX2 R6, R5 ;  /* 0x0000000500067308 */ /* 0x000fe20000000800 */
[----:B------:R-:W-:Y:S01]  /*4a50*/  FMUL R7, R7, 1.4426950216293334961 ;  /* 0x3fb8aa3b07077820 */ /* 0x000fe20000400000 */
[----:B------:R-:W-:Y:S01]  /*4a60*/  FMUL R35, R35, 1.4426950216293334961 ;  /* 0x3fb8aa3b23237820 */ /* 0x000fe20000400000 */
[----:B------:R-:W-:Y:S01]  /*4a70*/  FMUL R34, R34, 1.4426950216293334961 ;  /* 0x3fb8aa3b22227820 */ /* 0x000fe20000400000 */
[----:B------:R-:W-:Y:S01]  /*4a80*/  IMAD.MOV.U32 R39, RZ, RZ, R120 ;  /* 0x000000ffff277224 */ /* 0x000fe200078e0078 */
[----:B------:R-:W0:Y:S03]  /*4a90*/  LDSM.16.M88.4 R48, [R0+UR8+0x10400] ;  /* 0x010400080030783b */ /* 0x000e260008000200 */
[----:B------:R-:W-:Y:S08]  /*4aa0*/  MUFU.EX2 R106, R106 ;  /* 0x0000006a006a7308 */ /* 0x000ff00000000800 */
[----:B------:R-:W1:Y:S08]  /*4ab0*/  MUFU.EX2 R112, R32 ;  /* 0x0000002000707308 */ /* 0x000e700000000800 */
[----:B------:R-:W-:Y:S08]  /*4ac0*/  MUFU.EX2 R114, R4 ;  /* 0x0000000400727308 */ /* 0x000ff00000000800 */
[----:B------:R-:W-:Y:S08]  /*4ad0*/  MUFU.EX2 R105, R105 ;  /* 0x0000006900697308 */ /* 0x000ff00000000800 */
[----:B------:R-:W0:Y:S08]  /*4ae0*/  MUFU.EX2 R107, R7 ;  /* 0x00000007006b7308 */ /* 0x000e300000000800 */
[----:B------:R0:W-:Y:S01]  /*4af0*/  MUFU.EX2 R33, R35 ;  /* 0x0000002300217308 */ /* 0x0001e20000000800 */
[----:B-1----:R-:W-:Y:S01]  /*4b00*/  F2FP.BF16.F32.PACK_AB R120, R112, R106 ;  /* 0x0000006a7078723e */ /* 0x002fe200000010ff */
[----:B0-----:R-:W-:Y:S01]  /*4b10*/  IMAD.MOV.U32 R35, RZ, RZ, R121 ;  /* 0x000000ffff237224 */ /* 0x001fe200078e0079 */
[----:B------:R-:W-:Y:S01]  /*4b20*/  F2FP.BF16.F32.PACK_AB R121, R107, R105 ;  /* 0x000000696b79723e */ /* 0x000fe200000010ff */
[C---:B--2---:R-:W-:Y:S01]  /*4b30*/  FMUL R18, R124.reuse, R75 ;  /* 0x0000004b7c127220 */ /* 0x044fe20000400000 */
[----:B---3--:R-:W-:-:S02]  /*4b40*/  FMUL R19, R124, R74 ;  /* 0x0000004a7c137220 */ /* 0x008fc40000400000 */
[----:B------:R-:W0:Y:S01]  /*4b50*/  LDSM.16.M88.4 R72, [R0+UR8+0x10c00] ;  /* 0x010c00080048783b */ /* 0x000e220008000200 */
[C---:B----4-:R-:W-:Y:S01]  /*4b60*/  FMUL R16, R125.reuse, R16 ;  /* 0x000000107d107220 */ /* 0x050fe20000400000 */
[C---:B------:R-:W-:Y:S01]  /*4b70*/  FMUL R17, R125.reuse, R88 ;  /* 0x000000587d117220 */ /* 0x040fe20000400000 */
[C---:B------:R-:W-:Y:S01]  /*4b80*/  FMUL R28, R125.reuse, R59 ;  /* 0x0000003b7d1c7220 */ /* 0x040fe20000400000 */
[C---:B------:R-:W-:Y:S01]  /*4b90*/  FMUL R29, R125.reuse, R57 ;  /* 0x000000397d1d7220 */ /* 0x040fe20000400000 */
[C---:B------:R-:W-:Y:S01]  /*4ba0*/  FMUL R30, R124.reuse, R37 ;  /* 0x000000257c1e7220 */ /* 0x040fe20000400000 */
[C---:B------:R-:W-:Y:S01]  /*4bb0*/  FMUL R31, R124.reuse, R31 ;  /* 0x0000001f7c1f7220 */ /* 0x040fe20000400000 */
[C---:B------:R-:W-:Y:S01]  /*4bc0*/  FMUL R20, R125.reuse, R20 ;  /* 0x000000147d147220 */ /* 0x040fe20000400000 */
[C---:B------:R-:W-:Y:S01]  /*4bd0*/  FMUL R21, R125.reuse, R21 ;  /* 0x000000157d157220 */ /* 0x040fe20000400000 */
[----:B------:R-:W-:Y:S01]  /*4be0*/  HMMA.16816.F32.BF16 R16, R8, R12, R16 ;  /* 0x0000000c0810723c */ /* 0x000fe20000041810 */
[----:B------:R1:W2:Y:S01]  /*4bf0*/  MUFU.EX2 R13, R34 ;  /* 0x00000022000d7308 */ /* 0x0002a20000000800 */
[C---:B------:R-:W-:Y:S01]  /*4c00*/  FMUL R22, R124.reuse, R22 ;  /* 0x000000167c167220 */ /* 0x040fe20000400000 */
[C---:B------:R-:W-:Y:S01]  /*4c10*/  FMUL R23, R124.reuse, R23 ;  /* 0x000000177c177220 */ /* 0x040fe20000400000 */
[C---:B------:R-:W-:Y:S01]  /*4c20*/  FMUL R24, R125.reuse, R24 ;  /* 0x000000187d187220 */ /* 0x040fe20000400000 */
[----:B------:R-:W-:Y:S01]  /*4c30*/  FMUL R25, R125, R25 ;  /* 0x000000197d197220 */ /* 0x000fe20000400000 */
[C---:B------:R-:W-:Y:S01]  /*4c40*/  FMUL R26, R124.reuse, R26 ;  /* 0x0000001a7c1a7220 */ /* 0x040fe20000400000 */
[----:B------:R-:W-:Y:S01]  /*4c50*/  FMUL R27, R124, R27 ;  /* 0x0000001b7c1b7220 */ /* 0x000fe20000400000 */
[----:B------:R-:W-:Y:S01]  /*4c60*/  IMAD.MOV.U32 R32, RZ, RZ, R58 ;  /* 0x000000ffff207224 */ /* 0x000fe200078e003a */
[----:B------:R-:W-:Y:S01]  /*4c70*/  LDSM.16.M88.4 R88, [R0+UR8+0x11800] ;  /* 0x011800080058783b */ /* 0x000fe20008000200 */
[----:B-1----:R-:W-:-:S04]  /*4c80*/  MOV R34, R6 ;  /* 0x0000000600227202 */ /* 0x002fc80000000f00 */
[----:B------:R-:W-:Y:S02]  /*4c90*/  F2FP.BF16.F32.PACK_AB R122, R34, R114 ;  /* 0x00000072227a723e */ /* 0x000fe400000010ff */
[----:B--2---:R-:W-:-:S07]  /*4ca0*/  F2FP.BF16.F32.PACK_AB R123, R13, R33 ;  /* 0x000000210d7b723e */ /* 0x004fce00000010ff */
[----:B------:R-:W-:Y:S01]  /*4cb0*/  HMMA.16816.F32.BF16 R4, R120, R14, R16 ;  /* 0x0000000e7804723c */ /* 0x000fe20000041810 */
[----:B------:R-:W2:Y:S04]  /*4cc0*/  LDL.LU R16, [R1] ;  /* 0x0000000001107983 */ /* 0x000ea80000300800 */
[----:B------:R-:W3:Y:S04]  /*4cd0*/  LDL.LU R17, [R1+0x4] ;  /* 0x0000040001117983 */ /* 0x000ee80000300800 */
[----:B------:R-:W4:Y:S04]  /*4ce0*/  LDL.LU R18, [R1+0x8] ;  /* 0x0000080001127983 */ /* 0x000f280000300800 */
[----:B------:R-:W4:Y:S01]  /*4cf0*/  LDL.LU R19, [R1+0xc] ;  /* 0x00000c0001137983 */ /* 0x000f220000300800 */
[----:B------:R-:W-:Y:S01]  /*4d00*/  HMMA.16816.F32.BF16 R28, R8, R48, R28 ;  /* 0x00000030081c723c */ /* 0x000fe2000004181c */
[----:B------:R-:W-:Y:S01]  /*4d10*/  IMAD.MOV.U32 R12, RZ, RZ, R36 ;  /* 0x000000ffff0c7224 */ /* 0x000fe200078e0024 */
[----:B------:R-:W-:Y:S01]  /*4d20*/  MOV R15, R81 ;  /* 0x00000051000f7202 */ /* 0x000fe20000000f00 */
[----:B------:R-:W-:-:S02]  /*4d30*/  IMAD.MOV.U32 R36, RZ, RZ, R83 ;  /* 0x000000ffff247224 */ /* 0x000fc400078e0053 */
[----:B------:R-:W-:-:S15]  /*4d40*/  IMAD.MOV.U32 R37, RZ, RZ, R82 ;  /* 0x000000ffff257224 */ /* 0x000fde00078e0052 */
[----:B------:R-:W-:Y:S01]  /*4d50*/  HMMA.16816.F32.BF16 R48, R120, R50, R28 ;  /* 0x000000327830723c */ /* 0x000fe2000004181c */
[----:B------:R-:W-:Y:S02]  /*4d60*/  IMAD.MOV.U32 R31, RZ, RZ, R80 ;  /* 0x000000ffff1f7224 */ /* 0x000fe400078e0050 */
[----:B------:R-:W1:Y:S05]  /*4d70*/  LDSM.16.M88.4 R80, [R0+UR8+0x11400] ;  /* 0x011400080050783b */ /* 0x000e6a0008000200 */
[C---:B------:R-:W-:Y:S01]  /*4d80*/  HMMA.16816.F32.BF16 R20, R8.reuse, R64, R20 ;  /* 0x000000400814723c */ /* 0x040fe20000041814 */
[----:B------:R-:W-:Y:S02]  /*4d90*/  IMAD.MOV.U32 R14, RZ, RZ, R56 ;  /* 0x000000ffff0e7224 */ /* 0x000fe400078e0038 */
[----:B------:R-:W-:Y:S05]  /*4da0*/  LDSM.16.M88.4 R56, [R0+UR8+0x11000] ;  /* 0x011000080038783b */ /* 0x000fea0008000200 */
[----:B0-----:R-:W-:-:S12]  /*4db0*/  HMMA.16816.F32.BF16 R24, R8, R72, R24 ;  /* 0x000000480818723c */ /* 0x001fd80000041818 */
[----:B------:R-:W-:Y:S01]  /*4dc0*/  HMMA.16816.F32.BF16 R64, R120, R66, R20 ;  /* 0x000000427840723c */ /* 0x000fe20000041814 */
[C---:B------:R-:W-:Y:S01]  /*4dd0*/  FMUL R20, R125.reuse, R40 ;  /* 0x000000287d147220 */ /* 0x040fe20000400000 */
[----:B------:R-:W-:Y:S01]  /*4de0*/  FMUL R21, R125, R41 ;  /* 0x000000297d157220 */ /* 0x000fe20000400000 */
[C---:B------:R-:W-:Y:S01]  /*4df0*/  FMUL R22, R124.reuse, R42 ;  /* 0x0000002a7c167220 */ /* 0x040fe20000400000 */
[----:B------:R-:W-:Y:S01]  /*4e00*/  FMUL R23, R124, R43 ;  /* 0x0000002b7c177220 */ /* 0x000fe20000400000 */
[----:B------:R-:W-:Y:S01]  /*4e10*/  IMAD.MOV.U32 R28, RZ, RZ, R35 ;  /* 0x000000ffff1c7224 */ /* 0x000fe200078e0023 */
[----:B------:R-:W0:Y:S05]  /*4e20*/  LDSM.16.M88.4 R40, [R0+UR8+0x11c00] ;  /* 0x011c00080028783b */ /* 0x000e2a0008000200 */
[----:B-1----:R-:W-:Y:S01]  /*4e30*/  HMMA.16816.F32.BF16 R20, R8, R80, R20 ;  /* 0x000000500814723c */ /* 0x002fe20000041814 */
[----:B------:R-:W-:-:S07]  /*4e40*/  IMAD.MOV.U32 R35, RZ, RZ, R39 ;  /* 0x000000ffff237224 */ /* 0x000fce00078e0027 */
[C---:B------:R-:W-:Y:S01]  /*4e50*/  HMMA.16816.F32.BF16 R72, R120.reuse, R74, R24 ;  /* 0x0000004a7848723c */ /* 0x040fe20000041818 */
[----:B------:R-:W-:Y:S01]  /*4e60*/  MOV R27, R33 ;  /* 0x00000021001b7202 */ /* 0x000fe20000000f00 */
[----:B------:R-:W-:Y:S01]  /*4e70*/  IMAD.MOV.U32 R33, RZ, RZ, R38 ;  /* 0x000000ffff217224 */ /* 0x000fe200078e0026 */
[----:B------:R-:W-:Y:S01]  /*4e80*/  MOV R25, R36 ;  /* 0x0000002400197202 */ /* 0x000fe20000000f00 */
[----:B------:R-:W-:Y:S02]  /*4e90*/  IMAD.MOV.U32 R24, RZ, RZ, R37 ;  /* 0x000000ffff187224 */ /* 0x000fe400078e0025 */
[----:B------:R-:W1:Y:S06]  /*4ea0*/  LDSM.16.M88.4 R36, [R0+UR8+0x12800] ;  /* 0x012800080024783b */ /* 0x000e6c0008000200 */
[----:B------:R-:W-:Y:S01]  /*4eb0*/  HMMA.16816.F32.BF16 R80, R120, R82, R20 ;  /* 0x000000527850723c */ /* 0x000fe20000041814 */
[----:B------:R-:W1:Y:S01]  /*4ec0*/  LDSM.16.M88.4 R20, [R0+UR8+0x12000] ;  /* 0x012000080014783b */ /* 0x000e620008000200 */
[C---:B------:R-:W-:Y:S01]  /*4ed0*/  FMUL R52, R125.reuse, R52 ;  /* 0x000000347d347220 */ /* 0x040fe20000400000 */
        /* <DEDUP_REMOVED lines=8> */
[----:B------:R-:W-:Y:S01]  /*4f60*/  FMUL R77, R125, R77 ;  /* 0x0000004d7d4d7220 */ /* 0x000fe20000400000 */
[C---:B------:R-:W-:Y:S01]  /*4f70*/  FMUL R78, R124.reuse, R78 ;  /* 0x0000004e7c4e7220 */ /* 0x040fe20000400000 */
[----:B------:R-:W-:Y:S01]  /*4f80*/  FMUL R79, R124, R79 ;  /* 0x0000004f7c4f7220 */ /* 0x000fe20000400000 */
[----:B------:R-:W-:-:S02]  /*4f90*/  IMAD.MOV.U32 R26, RZ, RZ, R32 ;  /* 0x000000ffff1a7224 */ /* 0x000fc400078e0020 */
[----:B------:R-:W-:Y:S01]  /*4fa0*/  IMAD.MOV.U32 R32, RZ, RZ, R12 ;  /* 0x000000ffff207224 */ /* 0x000fe200078e000c */
[----:B0-----:R-:W-:Y:S01]  /*4fb0*/  HMMA.16816.F32.BF16 R52, R8, R40, R52 ;  /* 0x000000280834723c */ /* 0x001fe20000041834 */
[----:B------:R-:W-:Y:S02]  /*4fc0*/  IMAD.MOV.U32 R41, RZ, RZ, R35 ;  /* 0x000000ffff297224 */ /* 0x000fe400078e0023 */
[----:B------:R-:W-:-:S05]  /*4fd0*/  FMUL R12, R125, R44 ;  /* 0x0000002c7d0c7220 */ /* 0x000fca0000400000 */
[----:B-1----:R-:W-:Y:S01]  /*4fe0*/  HMMA.16816.F32.BF16 R76, R8, R36, R76 ;  /* 0x00000024084c723c */ /* 0x002fe2000004184c */
[----:B------:R-:W-:-:S07]  /*4ff0*/  IMAD.MOV.U32 R37, RZ, RZ, R34 ;  /* 0x000000ffff257224 */ /* 0x000fce00078e0022 */
[----:B------:R-:W-:Y:S01]  /*5000*/  HMMA.16816.F32.BF16 R60, R8, R20, R60 ;  /* 0x00000014083c723c */ /* 0x000fe2000004183c */
[----:B------:R-:W-:Y:S02]  /*5010*/  IMAD.MOV.U32 R20, RZ, RZ, R33 ;  /* 0x000000ffff147224 */ /* 0x000fe400078e0021 */
[----:B------:R-:W-:Y:S02]  /*5020*/  IMAD.MOV.U32 R21, RZ, RZ, R32 ;  /* 0x000000ffff157224 */ /* 0x000fe400078e0020 */
[----:B------:R-:W0:Y:S01]  /*5030*/  LDSM.16.M88.4 R32, [R0+UR8+0x13000] ;  /* 0x013000080020783b */ /* 0x000e220008000200 */
[----:B------:R-:W-:Y:S02]  /*5040*/  IMAD.MOV.U32 R30, RZ, RZ, R14 ;  /* 0x000000ffff1e7224 */ /* 0x000fe400078e000e */
[C---:B------:R-:W-:Y:S01]  /*5050*/  FMUL R14, R124.reuse, R46 ;  /* 0x0000002e7c0e7220 */ /* 0x040fe20000400000 */
[----:B------:R-:W-:Y:S02]  /*5060*/  IMAD.MOV.U32 R29, RZ, RZ, R15 ;  /* 0x000000ffff1d7224 */ /* 0x000fe400078e000f */
[----:B------:R-:W-:Y:S01]  /*5070*/  FMUL R15, R124, R47 ;  /* 0x0000002f7c0f7220 */ /* 0x000fe20000400000 */
[----:B------:R-:W-:-:S02]  /*5080*/  IMAD.MOV.U32 R44, RZ, RZ, R13 ;  /* 0x000000ffff2c7224 */ /* 0x000fc400078e000d */
[----:B------:R-:W-:-:S07]  /*5090*/  FMUL R13, R125, R45 ;  /* 0x0000002d7d0d7220 */ /* 0x000fce0000400000 */
[----:B------:R-:W-:Y:S01]  /*50a0*/  HMMA.16816.F32.BF16 R12, R8, R88, R12 ;  /* 0x00000058080c723c */ /* 0x000fe2000004180c */
        /* <DEDUP_REMOVED lines=8> */
[----:B------:R-:W-:Y:S01]  /*5130*/  MOV R36, R25 ;  /* 0x0000001900247202 */ /* 0x000fe20000000f00 */
[----:B------:R-:W-:-:S02]  /*5140*/  IMAD.MOV.U32 R40, RZ, RZ, R27 ;  /* 0x000000ffff287224 */ /* 0x000fc400078e001b */
[----:B------:R-:W-:Y:S01]  /*5150*/  FMUL R45, R125, R109 ;  /* 0x0000006d7d2d7220 */ /* 0x000fe20000400000 */
[C---:B------:R-:W-:Y:S01]  /*5160*/  FMUL R46, R124.reuse, R110 ;  /* 0x0000006e7c2e7220 */ /* 0x040fe20000400000 */
[----:B------:R-:W-:-:S06]  /*5170*/  FMUL R47, R124, R111 ;  /* 0x0000006f7c2f7220 */ /* 0x000fcc0000400000 */
[----:B------:R-:W-:Y:S01]  /*5180*/  HMMA.16816.F32.BF16 R88, R120, R90, R12 ;  /* 0x0000005a7858723c */ /* 0x000fe2000004180c */
[----:B------:R-:W-:Y:S07]  /*5190*/  LDSM.16.M88.4 R12, [R0+UR8+0x12400] ;  /* 0x01240008000c783b */ /* 0x000fee0008000200 */
[----:B0-----:R-:W-:Y:S01]  /*51a0*/  HMMA.16816.F32.BF16 R92, R8, R32, R92 ;  /* 0x00000020085c723c */ /* 0x001fe2000004185c */
[----:B------:R-:W-:Y:S01]  /*51b0*/  MOV R33, R26 ;  /* 0x0000001a00217202 */ /* 0x000fe20000000f00 */
        /* <DEDUP_REMOVED lines=8> */
[C---:B--2---:R-:W-:Y:S01]  /*5240*/  FMUL R16, R125.reuse, R16 ;  /* 0x000000107d107220 */ /* 0x044fe20000400000 */
[----:B---3--:R-:W-:Y:S01]  /*5250*/  FMUL R17, R125, R17 ;  /* 0x000000117d117220 */ /* 0x008fe20000400000 */
[C---:B----4-:R-:W-:Y:S01]  /*5260*/  FMUL R18, R124.reuse, R18 ;  /* 0x000000127c127220 */ /* 0x050fe20000400000 */
[----:B------:R-:W-:-:S07]  /*5270*/  FMUL R19, R124, R19 ;  /* 0x000000137c137220 */ /* 0x000fce0000400000 */
[----:B------:R-:W-:-:S15]  /*5280*/  HMMA.16816.F32.BF16 R16, R8, R56, R16 ;  /* 0x000000380810723c */ /* 0x000fde0000041810 */
[----:B------:R-:W-:-:S05]  /*5290*/  NOP ;  /* 0x0000000000007918 */ /* 0x000fca0000000000 */
[----:B------:R-:W-:Y:S01]  /*52a0*/  HMMA.16816.F32.BF16 R56, R120, R58, R16 ;  /* 0x0000003a7838723c */ /* 0x000fe20000041810 */
[----:B------:R-:W0:Y:S07]  /*52b0*/  LDSM.16.M88.4 R16, [R0+UR8+0x12c00] ;  /* 0x012c00080010783b */ /* 0x000e2e0008000200 */
[C---:B0-----:R-:W-:Y:S01]  /*52c0*/  HMMA.16816.F32.BF16 R84, R8.reuse, R16, R84 ;  /* 0x000000100854723c */ /* 0x041fe20000041854 */
[----:B------:R-:W-:Y:S02]  /*52d0*/  IMAD.MOV.U32 R17, RZ, RZ, R44 ;  /* 0x000000ffff117224 */ /* 0x000fe400078e002c */
[----:B------:R-:W-:Y:S01]  /*52e0*/  FMUL R44, R125, R108 ;  /* 0x0000006c7d2c7220 */ /* 0x000fe20000400000 */
[----:B------:R-:W-:Y:S01]  /*52f0*/  IMAD.MOV.U32 R16, RZ, RZ, R24 ;  /* 0x000000ffff107224 */ /* 0x000fe200078e0018 */
[----:B------:R-:W0:Y:S04]  /*5300*/  LDSM.16.M88.4 R108, [R0+UR8+0x13800] ;  /* 0x01380008006c783b */ /* 0x000e280008000200 */
[----:B------:R-:W1:Y:S01]  /*5310*/  LDSM.16.M88.4 R24, [R0+UR8+0x13400] ;  /* 0x013400080018783b */ /* 0x000e620008000200 */
[----:B------:R-:W-:Y:S01]  /*5320*/  HMMA.16816.F32.BF16 R68, R8, R12, R68 ;  /* 0x0000000c0844723c */ /* 0x000fe20000041844 */
[----:B------:R-:W-:-:S02]  /*5330*/  IMAD.MOV.U32 R13, RZ, RZ, R28 ;  /* 0x000000ffff0d7224 */ /* 0x000fc400078e001c */
[----:B------:R-:W-:-:S05]  /*5340*/  FADD R12, R97, -R3 ;  /* 0x80000003610c7221 */ /* 0x000fca0000000000 */
[----:B0-----:R-:W-:Y:S01]  /*5350*/  HMMA.16816.F32.BF16 R44, R8, R108, R44 ;  /* 0x0000006c082c723c */ /* 0x001fe2000004182c */
[----:B------:R-:W-:-:S07]  /*5360*/  MOV R109, R31 ;  /* 0x0000001f006d7202 */ /* 0x000fce0000000f00 */
[----:B-1----:R-:W-:Y:S01]  /*5370*/  HMMA.16816.F32.BF16 R100, R8, R24, R100 ;  /* 0x000000180864723c */ /* 0x002fe20000041864 */
[----:B------:R-:W-:Y:S02]  /*5380*/  IMAD.MOV.U32 R24, RZ, RZ, R29 ;  /* 0x000000ffff187224 */ /* 0x000fe400078e001d */
[----:B------:R-:W-:Y:S02]  /*5390*/  IMAD.MOV.U32 R25, RZ, RZ, R30 ;  /* 0x000000ffff197224 */ /* 0x000fe400078e001e */
[----:B------:R0:W1:Y:S01]  /*53a0*/  LDSM.16.M88.4 R28, [R0+UR8+0x13c00] ;  /* 0x013c0008001c783b */ /* 0x0000620008000200 */
[----:B------:R-:W-:Y:S01]  /*53b0*/  FMUL R12, R12, 1.4426950216293334961 ;  /* 0x3fb8aa3b0c0c7820 */ /* 0x000fe20000400000 */
[C---:B------:R-:W-:Y:S01]  /*53c0*/  FMUL R116, R125.reuse, R116 ;  /* 0x000000747d747220 */ /* 0x040fe20000400000 */
[----:B------:R-:W-:Y:S01]  /*53d0*/  FMUL R117, R125, R117 ;  /* 0x000000757d757220 */ /* 0x000fe20000400000 */
[C---:B------:R-:W-:Y:S01]  /*53e0*/  FMUL R118, R124.reuse, R118 ;  /* 0x000000767c767220 */ /* 0x040fe20000400000 */
[----:B------:R2:W-:Y:S01]  /*53f0*/  MUFU.EX2 R32, R12 ;  /* 0x0000000c00207308 */ /* 0x0005e20000000800 */
[----:B------:R-:W-:Y:S01]  /*5400*/  FMUL R119, R124, R119 ;  /* 0x000000777c777220 */ /* 0x000fe20000400000 */
[--C-:B------:R-:W-:Y:S01]  /*5410*/  FADD R104, R104, -R3.reuse ;  /* 0x8000000368687221 */ /* 0x100fe20000000000 */
[----:B0-----:R-:W-:Y:S01]  /*5420*/  LOP3.LUT R0, R0, 0x40, RZ, 0x3c, !PT ;  /* 0x0000004000007812 */ /* 0x001fe200078e3cff */
[----:B--2---:R-:W-:-:S02]  /*5430*/  FADD R12, R109, -R3 ;  /* 0x800000036d0c7221 */ /* 0x004fc40000000000 */
[----:B------:R-:W-:Y:S02]  /*5440*/  FMUL R104, R104, 1.4426950216293334961 ;  /* 0x3fb8aa3b68687820 */ /* 0x000fe40000400000 */
[----:B------:R-:W-:Y:S01]  /*5450*/  FMUL R12, R12, 1.4426950216293334961 ;  /* 0x3fb8aa3b0c0c7820 */ /* 0x000fe20000400000 */
[----:B------:R-:W-:Y:S03]  /*5460*/  HMMA.16816.F32.BF16 R68, R120, R14, R68 ;  /* 0x0000000e7844723c */ /* 0x000fe60000041844 */
[----:B------:R0:W2:Y:S01]  /*5470*/  MUFU.EX2 R15, R12 ;  /* 0x0000000c000f7308 */ /* 0x0000a20000000800 */
[----:B------:R-:W-:-:S04]  /*5480*/  FADD R13, R13, -R3 ;  /* 0x800000030d0d7221 */ /* 0x000fc80000000000 */
[----:B------:R-:W-:Y:S01]  /*5490*/  HMMA.16816.F32.BF16 R84, R120, R18, R84 ;  /* 0x000000127854723c */ /* 0x000fe20000041854 */
[--C-:B0-----:R-:W-:Y:S01]  /*54a0*/  FADD R12, R16, -R2.reuse ;  /* 0x80000002100c7221 */ /* 0x101fe20000000000 */
[----:B------:R-:W-:-:S06]  /*54b0*/  FADD R96, R96, -R2 ;  /* 0x8000000260607221 */ /* 0x000fcc0000000000 */
[----:B-1----:R-:W-:Y:S01]  /*54c0*/  HMMA.16816.F32.BF16 R8, R8, R28, R116 ;  /* 0x0000001c0808723c */ /* 0x002fe20000041874 */
[----:B------:R0:W-:Y:S01]  /*54d0*/  MUFU.EX2 R28, R104 ;  /* 0x00000068001c7308 */ /* 0x0001e20000000800 */
[----:B------:R-:W-:Y:S01]  /*54e0*/  FMUL R13, R13, 1.4426950216293334961 ;  /* 0x3fb8aa3b0d0d7820 */ /* 0x000fe20000400000 */
[----:B0-----:R-:W-:Y:S02]  /*54f0*/  IMAD.MOV.U32 R104, RZ, RZ, R17 ;  /* 0x000000ffff687224 */ /* 0x001fe400078e0011 */
[----:B------:R-:W0:Y:S01]  /*5500*/  LDSM.16.M88.4 R16, [R0+UR8+0x10000] ;  /* 0x010000080010783b */ /* 0x000e220008000200 */
[----:B------:R-:W-:Y:S01]  /*5510*/  FMUL R96, R96, 1.4426950216293334961 ;  /* 0x3fb8aa3b60607820 */ /* 0x000fe20000400000 */
[--C-:B------:R-:W-:Y:S01]  /*5520*/  FADD R98, R98, -R2.reuse ;  /* 0x8000000262627221 */ /* 0x100fe20000000000 */
[----:B------:R-:W-:Y:S01]  /*5530*/  FADD R99, R99, -R2 ;  /* 0x8000000263637221 */ /* 0x000fe20000000000 */
[----:B------:R-:W1:Y:S01]  /*5540*/  MUFU.EX2 R14, R13 ;  /* 0x0000000d000e7308 */ /* 0x000e620000000800 */
[----:B------:R-:W-:Y:S01]  /*5550*/  FMUL R12, R12, 1.4426950216293334961 ;  /* 0x3fb8aa3b0c0c7820 */ /* 0x000fe20000400000 */
[----:B------:R-:W-:Y:S01]  /*5560*/  FMUL R98, R98, 1.4426950216293334961 ;  /* 0x3fb8aa3b62627820 */ /* 0x000fe20000400000 */
[----:B------:R-:W-:Y:S01]  /*5570*/  FMUL R99, R99, 1.4426950216293334961 ;  /* 0x3fb8aa3b63637820 */ /* 0x000fe20000400000 */
[----:B------:R3:W-:Y:S04]  /*5580*/  STL [R1+0x190], R125 ;  /* 0x0001907d01007387 */ /* 0x0007e80000100800 */
[----:B------:R-:W4:Y:S01]  /*5590*/  MUFU.EX2 R13, R96 ;  /* 0x00000060000d7308 */ /* 0x000f220000000800 */
[----:B------:R-:W-:-:S02]  /*55a0*/  IMAD.MOV.U32 R108, RZ, RZ, R24 ;  /* 0x000000ffff6c7224 */ /* 0x000fc400078e0018 */
[----:B------:R-:W-:-:S05]  /*55b0*/  IMAD.MOV.U32 R109, RZ, RZ, R25 ;  /* 0x000000ffff6d7224 */ /* 0x000fca00078e0019 */
[----:B------:R-:W-:Y:S08]  /*55c0*/  MUFU.EX2 R24, R12 ;  /* 0x0000000c00187308 */ /* 0x000ff00000000800 */
[----:B------:R1:W-:Y:S08]  /*55d0*/  MUFU.EX2 R97, R98 ;  /* 0x0000006200617308 */ /* 0x0003f00000000800 */
[----:B---3--:R-:W3:Y:S01]  /*55e0*/  MUFU.EX2 R125, R99 ;  /* 0x00000063007d7308 */ /* 0x008ee20000000800 */
[----:B------:R-:W-:Y:S01]  /*55f0*/  HMMA.16816.F32.BF16 R52, R120, R42, R52 ;  /* 0x0000002a7834723c */ /* 0x000fe20000041834 */
[----:B-1----:R-:W-:Y:S01]  /*5600*/  IMAD.MOV.U32 R98, RZ, RZ, R108 ;  /* 0x000000ffff627224 */ /* 0x002fe200078e006c */
[----:B------:R-:W-:-:S02]  /*5610*/  MOV R42, R109 ;  /* 0x0000006d002a7202 */ /* 0x000fc40000000f00 */
[----:B--2---:R-:W-:-:S04]  /*5620*/  MOV R96, R15 ;  /* 0x0000000f00607202 */ /* 0x004fc80000000f00 */
[C---:B------:R-:W-:Y:S01]  /*5630*/  HMMA.16816.F32.BF16 R108, R120.reuse, R110, R44 ;  /* 0x0000006e786c723c */ /* 0x040fe2000004182c */
[----:B------:R-:W-:Y:S02]  /*5640*/  IMAD.MOV.U32 R45, RZ, RZ, R14 ;  /* 0x000000ffff2d7224 */ /* 0x000fe400078e000e */
[----:B----4-:R-:W-:Y:S01]  /*5650*/  IMAD.MOV.U32 R47, RZ, RZ, R13 ;  /* 0x000000ffff2f7224 */ /* 0x010fe200078e000d */
[----:B------:R-:W-:Y:S02]  /*5660*/  F2FP.BF16.F32.PACK_AB R118, R28, R96 ;  /* 0x000000601c76723e */ /* 0x000fe400000010ff */
[----:B---3--:R-:W-:Y:S02]  /*5670*/  F2FP.BF16.F32.PACK_AB R119, R125, R97 ;  /* 0x000000617d77723e */ /* 0x008fe400000010ff */
[----:B------:R-:W-:Y:S01]  /*5680*/  HMMA.16816.F32.BF16 R100, R120, R26, R100 ;  /* 0x0000001a7864723c */ /* 0x000fe20000041864 */
[----:B------:R-:W-:Y:S01]  /*5690*/  F2FP.BF16.F32.PACK_AB R116, R45, R32 ;  /* 0x000000202d74723e */ /* 0x000fe200000010ff */
[----:B0-----:R-:W-:Y:S01]  /*56a0*/  IMAD.MOV.U32 R25, RZ, RZ, R18 ;  /* 0x000000ffff197224 */ /* 0x001fe200078e0012 */
[----:B------:R-:W-:Y:S01]  /*56b0*/  F2FP.BF16.F32.PACK_AB R117, R24, R47 ;  /* 0x0000002f1875723e */ /* 0x000fe200000010ff */
[----:B------:R-:W-:Y:S01]  /*56c0*/  IMAD.MOV.U32 R26, RZ, RZ, R19 ;  /* 0x000000ffff1a7224 */ /* 0x000fe200078e0013 */
[----:B------:R-:W-:Y:S01]  /*56d0*/  MOV R46, R36 ;  /* 0x00000024002e7202 */ /* 0x000fe20000000f00 */
[----:B------:R-:W-:Y:S01]  /*56e0*/  IMAD.MOV.U32 R43, RZ, RZ, R33 ;  /* 0x000000ffff2b7224 */ /* 0x000fe200078e0021 */
[----:B------:R-:W-:Y:S01]  /*56f0*/  LDSM.16.M88.4 R12, [R0+UR8+0x11000] ;  /* 0x01100008000c783b */ /* 0x000fe20008000200 */
[----:B------:R-:W-:-:S02]  /*5700*/  IMAD.MOV.U32 R33, RZ, RZ, R37 ;  /* 0x000000ffff217224 */ /* 0x000fc400078e0025 */
[----:B------:R-:W-:Y:S01]  /*5710*/  HMMA.16816.F32.BF16 R4, R116, R16, R4 ;  /* 0x000000107404723c */ /* 0x000fe20000041804 */
[----:B------:R-:W0:Y:S01]  /*5720*/  LDSM.16.M88.4 R16, [R0+UR8+0x10400] ;  /* 0x010400080010783b */ /* 0x000e220008000200 */
[----:B------:R-:W-:Y:S02]  /*5730*/  IMAD.MOV.U32 R36, RZ, RZ, R20 ;  /* 0x000000ffff247224 */ /* 0x000fe400078e0014 */
[----:B------:R-:W-:-:S04]  /*5740*/  IMAD.MOV.U32 R37, RZ, RZ, R21 ;  /* 0x000000ffff257224 */ /* 0x000fc800078e0015 */
[C---:B------:R-:W-:Y:S01]  /*5750*/  HMMA.16816.F32.BF16 R60, R120.reuse, R22, R60 ;  /* 0x00000016783c723c */ /* 0x040fe2000004183c */
[----:B------:R-:W1:Y:S07]  /*5760*/  LDSM.16.M88.4 R20, [R0+UR8+0x10800] ;  /* 0x010800080014783b */ /* 0x000e6e0008000200 */
[C---:B------:R-:W-:Y:S08]  /*5770*/  HMMA.16816.F32.BF16 R76, R120.reuse, R38, R76 ;  /* 0x00000026784c723c */ /* 0x040ff0000004184c */
[C---:B------:R-:W-:Y:S08]  /*5780*/  HMMA.16816.F32.BF16 R92, R120.reuse, R34, R92 ;  /* 0x00000022785c723c */ /* 0x040ff0000004185c */
[----:B------:R-:W-:Y:S01]  /*5790*/  HMMA.16816.F32.BF16 R120, R120, R30, R8 ;  /* 0x0000001e7878723c */ /* 0x000fe20000041808 */
[----:B------:R-:W-:Y:S01]  /*57a0*/  LDSM.16.M88.4 R8, [R0+UR8+0x10c00] ;  /* 0x010c00080008783b */ /* 0x000fe20008000200 */
[----:B0-----:R-:W-:Y:S01]  /*57b0*/  MOV R30, R18 ;  /* 0x00000012001e7202 */ /* 0x001fe20000000f00 */
[----:B------:R-:W-:-:S05]  /*57c0*/  IMAD.MOV.U32 R99, RZ, RZ, R19 ;  /* 0x000000ffff637224 */ /* 0x000fca00078e0013 */
[----:B------:R-:W-:Y:S01]  /*57d0*/  HMMA.16816.F32.BF16 R16, R116, R16, R48 ;  /* 0x000000107410723c */ /* 0x000fe20000041830 */
[----:B------:R-:W0:Y:S01]  /*57e0*/  LDSM.16.M88.4 R48, [R0+UR8+0x11c00] ;  /* 0x011c00080030783b */ /* 0x000e220008000200 */
[----:B-1----:R-:W-:Y:S02]  /*57f0*/  IMAD.MOV.U32 R29, RZ, RZ, R22 ;  /* 0x000000ffff1d7224 */ /* 0x002fe400078e0016 */
[----:B------:R-:W-:-:S04]  /*5800*/  IMAD.MOV.U32 R27, RZ, RZ, R23 ;  /* 0x000000ffff1b7224 */ /* 0x000fc800078e0017 */
[----:B------:R-:W-:Y:S11]  /*5810*/  HMMA.16816.F32.BF16 R20, R116, R20, R64 ;  /* 0x000000147414723c */ /* 0x000ff60000041840 */
[----:B------:R-:W-:Y:S04]  /*5820*/  STL.64 [R1+0x188], R18 ;  /* 0x0001881201007387 */ /* 0x000fe80000100a00 */
[----:B------:R1:W-:Y:S04]  /*5830*/  STL.64 [R1+0x180], R16 ;  /* 0x0001801001007387 */ /* 0x0003e80000100a00 */
[----:B------:R2:W-:Y:S04]  /*5840*/  STL.64 [R1+0x178], R22 ;  /* 0x0001781601007387 */ /* 0x0005e80000100a00 */
[----:B------:R3:W-:Y:S01]  /*5850*/  STL.64 [R1+0x170], R20 ;  /* 0x0001701401007387 */ /* 0x0007e20000100a00 */
[----:B-1----:R-:W-:Y:S01]  /*5860*/  MOV R16, R30 ;  /* 0x0000001e00107202 */ /* 0x002fe20000000f00 */
[----:B------:R-:W-:-:S02]  /*5870*/  IMAD.MOV.U32 R17, RZ, RZ, R28 ;  /* 0x000000ffff117224 */ /* 0x000fc400078e001c */
[----:B--2---:R-:W-:Y:S02]  /*5880*/  IMAD.MOV.U32 R23, RZ, RZ, R29 ;  /* 0x000000ffff177224 */ /* 0x004fe400078e001d */
[C---:B------:R-:W-:Y:S01]  /*5890*/  HMMA.16816.F32.BF16 R28, R116.reuse, R12, R56 ;  /* 0x0000000c741c723c */ /* 0x040fe20000041838 */
[----:B------:R-:W-:Y:S01]  /*58a0*/  IMAD.MOV.U32 R12, RZ, RZ, R32 ;  /* 0x000000ffff0c7224 */ /* 0x000fe200078e0020 */
[----:B------:R-:W-:Y:S01]  /*58b0*/  MOV R22, R27 ;  /* 0x0000001b00167202 */ /* 0x000fe20000000f00 */
[----:B---3--:R-:W-:Y:S01]  /*58c0*/  IMAD.MOV.U32 R21, RZ, RZ, R33 ;  /* 0x000000ffff157224 */ /* 0x008fe200078e0021 */
[----:B------:R-:W-:Y:S01]  /*58d0*/  MOV R20, R24 ;  /* 0x0000001800147202 */ /* 0x000fe20000000f00 */
[----:B------:R-:W1:Y:S01]  /*58e0*/  LDSM.16.M88.4 R32, [R0+UR8+0x11400] ;  /* 0x011400080020783b */ /* 0x000e620008000200 */
[----:B------:R-:W-:Y:S02]  /*58f0*/  IMAD.MOV.U32 R19, RZ, RZ, R26 ;  /* 0x000000ffff137224 */ /* 0x000fe400078e001a */
[----:B------:R-:W-:Y:S01]  /*5900*/  IMAD.MOV.U32 R18, RZ, RZ, R25 ;  /* 0x000000ffff127224 */ /* 0x000fe200078e0019 */
[----:B0-----:R-:W-:Y:S01]  /*5910*/  HMMA.16816.F32.BF16 R52, R116, R48, R52 ;  /* 0x000000307434723c */ /* 0x001fe20000041834 */
[----:B------:R-:W-:-:S02]  /*5920*/  IMAD.MOV.U32 R66, RZ, RZ, R42 ;  /* 0x000000ffff427224 */ /* 0x000fc400078e002a */
[----:B------:R-:W-:Y:S01]  /*5930*/  FADD R113, R115, R113 ;  /* 0x0000007173717221 */ /* 0x000fe20000000000 */
[----:B------:R-:W-:Y:S01]  /*5940*/  IMAD.MOV.U32 R67, RZ, RZ, R43 ;  /* 0x000000ffff437224 */ /* 0x000fe200078e002b */
[----:B------:R-:W0:Y:S01]  /*5950*/  LDSM.16.M88.4 R56, [R0+UR8+0x12000] ;  /* 0x012000080038783b */ /* 0x000e220008000200 */
[----:B------:R-:W-:Y:S02]  /*5960*/  IMAD.MOV.U32 R13, RZ, RZ, R41 ;  /* 0x000000ffff0d7224 */ /* 0x000fe400078e0029 */
[----:B------:R-:W-:Y:S01]  /*5970*/  HMMA.16816.F32.BF16 R24, R116, R8, R72 ;  /* 0x000000087418723c */ /* 0x000fe20000041848 */
[----:B------:R-:W-:-:S07]  /*5980*/  MOV R9, R40 ;  /* 0x0000002800097202 */ /* 0x000fce0000000f00 */
[----:B-1----:R-:W-:Y:S01]  /*5990*/  HMMA.16816.F32.BF16 R40, R116, R32, R80 ;  /* 0x000000207428723c */ /* 0x002fe20000041850 */
[----:B------:R-:W2:Y:S04]  /*59a0*/  LDL.LU R33, [R1+0x44] ;  /* 0x0000440001217983 */ /* 0x000ea80000300800 */
[----:B------:R-:W3:Y:S01]  /*59b0*/  LDL.LU R80, [R1+0x40] ;  /* 0x0000400001507983 */ /* 0x000ee20000300800 */
[----:B------:R-:W-:Y:S01]  /*59c0*/  IMAD.MOV.U32 R49, RZ, RZ, R21 ;  /* 0x000000ffff317224 */ /* 0x000fe200078e0015 */
[----:B------:R-:W-:Y:S01]  /*59d0*/  MOV R21, R22 ;  /* 0x0000001600157202 */ /* 0x000fe20000000f00 */
[----:B------:R-:W-:Y:S02]  /*59e0*/  IMAD.MOV.U32 R22, RZ, RZ, R16 ;  /* 0x000000ffff167224 */ /* 0x000fe400078e0010 */
[----:B------:R-:W4:Y:S01]  /*59f0*/  LDL.LU R16, [R1+0x58] ;  /* 0x0000580001107983 */ /* 0x000f220000300800 */
[----:B------:R-:W-:-:S02]  /*5a00*/  IMAD.MOV.U32 R74, RZ, RZ, R36 ;  /* 0x000000ffff4a7224 */ /* 0x000fc400078e0024 */
[----:B------:R-:W-:Y:S01]  /*5a10*/  FADD R8, R67, R66 ;  /* 0x0000004243087221 */ /* 0x000fe20000000000 */
[----:B------:R-:W-:Y:S01]  /*5a20*/  IMAD.MOV.U32 R75, RZ, RZ, R37 ;  /* 0x000000ffff4b7224 */ /* 0x000fe200078e0025 */
[----:B------:R-:W1:Y:S02]  /*5a30*/  LDSM.16.M88.4 R64, [R0+UR8+0x12400] ;  /* 0x012400080040783b */ /* 0x000e640008000200 */
[----:B------:R-:W-:Y:S01]  /*5a40*/  FADD R8, R74, R8 ;  /* 0x000000084a087221 */ /* 0x000fe20000000000 */
[----:B------:R-:W-:Y:S01]  /*5a50*/  FADD R113, R75, R113 ;  /* 0x000000714b717221 */ /* 0x000fe20000000000 */
[----:B------:R-:W-:Y:S04]  /*5a60*/  LDSM.16.M88.4 R36, [R0+UR8+0x11800] ;  /* 0x011800080024783b */ /* 0x000fe80008000200 */
[----:B------:R-:W1:Y:S01]  /*5a70*/  LDSM.16.M88.4 R72, [R0+UR8+0x12800] ;  /* 0x012800080048783b */ /* 0x000e620008000200 */
[----:B------:R-:W-:Y:S01]  /*5a80*/  IMAD.MOV.U32 R81, RZ, RZ, R45 ;  /* 0x000000ffff517224 */ /* 0x000fe200078e002d */
[----:B------:R-:W-:Y:S01]  /*5a90*/  MOV R82, R46 ;  /* 0x0000002e00527202 */ /* 0x000fe20000000f00 */
[----:B------:R-:W-:Y:S01]  /*5aa0*/  IMAD.MOV.U32 R83, RZ, RZ, R47 ;  /* 0x000000ffff537224 */ /* 0x000fe200078e002f */
[----:B0-----:R-:W-:Y:S01]  /*5ab0*/  HMMA.16816.F32.BF16 R60, R116, R56, R60 ;  /* 0x00000038743c723c */ /* 0x001fe2000004183c */
[----:B------:R-:W-:Y:S01]  /*5ac0*/  IMAD.MOV.U32 R48, RZ, RZ, R20 ;  /* 0x000000ffff307224 */ /* 0x000fe200078e0014 */
[----:B------:R-:W4:Y:S01]  /*5ad0*/  LDL.LU R32, [R1+0x54] ;  /* 0x0000540001207983 */ /* 0x000f220000300800 */
[----:B------:R-:W-:-:S02]  /*5ae0*/  IMAD.MOV.U32 R20, RZ, RZ, R23 ;  /* 0x000000ffff147224 */ /* 0x000fc400078e0017 */
[----:B------:R-:W-:Y:S02]  /*5af0*/  IMAD.MOV.U32 R57, RZ, RZ, R81 ;  /* 0x000000ffff397224 */ /* 0x000fe400078e0051 */
[----:B------:R-:W-:Y:S02]  /*5b00*/  IMAD.MOV.U32 R56, RZ, RZ, R82 ;  /* 0x000000ffff387224 */ /* 0x000fe400078e0052 */
[----:B------:R-:W-:Y:S01]  /*5b10*/  IMAD.MOV.U32 R23, RZ, RZ, R99 ;  /* 0x000000ffff177224 */ /* 0x000fe200078e0063 */
[----:B-1----:R-:W-:Y:S01]  /*5b20*/  HMMA.16816.F32.BF16 R68, R116, R64, R68 ;  /* 0x000000407444723c */ /* 0x002fe20000041844 */
[----:B------:R-:W-:Y:S02]  /*5b30*/  MOV R65, R83 ;  /* 0x0000005300417202 */ /* 0x000fe40000000f00 */
[----:B------:R-:W-:-:S05]  /*5b40*/  MOV R64, R98 ;  /* 0x0000006200407202 */ /* 0x000fca0000000f00 */
[----:B------:R-:W-:Y:S01]  /*5b50*/  HMMA.16816.F32.BF16 R76, R116, R72, R76 ;  /* 0x00000048744c723c */ /* 0x000fe2000004184c */
[----:B------:R-:W-:-:S07]  /*5b60*/  IMAD.MOV.U32 R73, RZ, RZ, R9 ;  /* 0x000000ffff497224 */ /* 0x000fce00078e0009 */
[----:B------:R-:W-:Y:S01]  /*5b70*/  HMMA.16816.F32.BF16 R44, R116, R36, R88 ;  /* 0x00000024742c723c */ /* 0x000fe20000041858 */
[----:B------:R-:W-:Y:S01]  /*5b80*/  IMAD.MOV.U32 R36, RZ, RZ, R96 ;  /* 0x000000ffff247224 */ /* 0x000fe200078e0060 */
[----:B------:R-:W0:Y:S01]  /*5b90*/  LDSM.16.M88.4 R88, [R0+UR8+0x13000] ;  /* 0x013000080058783b */ /* 0x000e220008000200 */
[----:B------:R-:W-:-:S03]  /*5ba0*/  IMAD.MOV.U32 R37, RZ, RZ, R97 ;  /* 0x000000ffff257224 */ /* 0x000fc600078e0061 */
[----:B------:R-:W1:Y:S02]  /*5bb0*/  LDSM.16.M88.4 R96, [R0+UR8+0x13400] ;  /* 0x013400080060783b */ /* 0x000e640008000200 */
[C---:B0-----:R-:W-:Y:S08]  /*5bc0*/  HMMA.16816.F32.BF16 R92, R116.reuse, R88, R92 ;  /* 0x00000058745c723c */ /* 0x041ff0000004185c */
[----:B-1----:R-:W-:Y:S01]  /*5bd0*/  HMMA.16816.F32.BF16 R100, R116, R96, R100 ;  /* 0x000000607464723c */ /* 0x002fe20000041864 */
[----:B--2---:R-:W-:Y:S01]  /*5be0*/  FADD R8, R33, R8 ;  /* 0x0000000821087221 */ /* 0x004fe20000000000 */
[----:B---3--:R-:W-:-:S03]  /*5bf0*/  FADD R113, R80, R113 ;  /* 0x0000007150717221 */ /* 0x008fc60000000000 */
[----:B------:R-:W-:Y:S01]  /*5c00*/  FADD R8, R106, R8 ;  /* 0x000000086a087221 */ /* 0x000fe20000000000 */
[----:B------:R-:W-:Y:S01]  /*5c10*/  IMAD.MOV.U32 R33, RZ, RZ, R104 ;  /* 0x000000ffff217224 */ /* 0x000fe200078e0068 */
[----:B------:R-:W0:Y:S01]  /*5c20*/  LDSM.16.M88.4 R80, [R0+UR8+0x12c00] ;  /* 0x012c00080050783b */ /* 0x000e220008000200 */
[----:B------:R-:W-:Y:S01]  /*5c30*/  FADD R113, R105, R113 ;  /* 0x0000007169717221 */ /* 0x000fe20000000000 */
[----:B------:R-:W-:-:S03]  /*5c40*/  FADD R9, R112, R8 ;  /* 0x0000000870097221 */ /* 0x000fc60000000000 */
[----:B------:R-:W-:Y:S01]  /*5c50*/  FADD R8, R107, R113 ;  /* 0x000000716b087221 */ /* 0x000fe20000000000 */
[----:B------:R-:W-:Y:S01]  /*5c60*/  FADD R9, R114, R9 ;  /* 0x0000000972097221 */ /* 0x000fe20000000000 */
[----:B------:R-:W1:Y:S04]  /*5c70*/  LDSM.16.M88.4 R104, [R0+UR8+0x13800] ;  /* 0x013800080068783b */ /* 0x000e680008000200 */
[----:B------:R2:W3:Y:S01]  /*5c80*/  LDSM.16.M88.4 R112, [R0+UR8+0x13c00] ;  /* 0x013c00080070783b */ /* 0x0004e20008000200 */
[----:B------:R-:W-:Y:S01]  /*5c90*/  FADD R9, R49, R9 ;  /* 0x0000000931097221 */ /* 0x000fe20000000000 */
[----:B------:R-:W-:Y:S02]  /*5ca0*/  FADD R8, R73, R8 ;  /* 0x0000000849087221 */ /* 0x000fe40000000000 */
[----:B------:R-:W4:Y:S01]  /*5cb0*/  LDL.LU R49, [R1+0x50] ;  /* 0x0000500001317983 */ /* 0x000f220000300800 */
[----:B--2---:R-:W-:Y:S01]  /*5cc0*/  FADD R0, R64, -R3 ;  /* 0x8000000340007221 */ /* 0x004fe20000000000 */
[----:B------:R-:W-:-:S02]  /*5cd0*/  FADD R8, R33, R8 ;  /* 0x0000000821087221 */ /* 0x000fc40000000000 */
[----:B------:R-:W2:Y:S01]  /*5ce0*/  LDL.LU R33, [R1+0x4c] ;  /* 0x00004c0001217983 */ /* 0x000ea20000300800 */
[C---:B0-----:R-:W-:Y:S08]  /*5cf0*/  HMMA.16816.F32.BF16 R84, R116.reuse, R80, R84 ;  /* 0x000000507454723c */ /* 0x041ff00000041854 */
[C---:B-1----:R-:W-:Y:S08]  /*5d00*/  HMMA.16816.F32.BF16 R108, R116.reuse, R104, R108 ;  /* 0x00000068746c723c */ /* 0x042ff0000004186c */
[----:B---3--:R-:W-:Y:S01]  /*5d10*/  HMMA.16816.F32.BF16 R116, R116, R112, R120 ;  /* 0x000000707474723c */ /* 0x008fe20000041878 */
[----:B------:R-:W-:Y:S01]  /*5d20*/  FMUL R120, R0, 1.4426950216293334961 ;  /* 0x3fb8aa3b00787820 */ /* 0x000fe20000400000 */
[----:B----4-:R-:W-:-:S02]  /*5d30*/  FADD R0, R16, -R3 ;  /* 0x8000000310007221 */ /* 0x010fc40000000000 */
[----:B------:R-:W3:Y:S02]  /*5d40*/  LDL.LU R16, [R1+0x48] ;  /* 0x0000480001107983 */ /* 0x000ee40000300800 */
[----:B------:R-:W-:Y:S01]  /*5d50*/  FMUL R0, R0, 1.4426950216293334961 ;  /* 0x3fb8aa3b00007820 */ /* 0x000fe20000400000 */
[----:B------:R-:W-:Y:S01]  /*5d60*/  FADD R9, R12, R9 ;  /* 0x000000090c097221 */ /* 0x000fe20000000000 */
[--C-:B------:R-:W-:Y:S02]  /*5d70*/  FADD R12, R13, -R3.reuse ;  /* 0x800000030d0c7221 */ /* 0x100fe40000000000 */
[----:B------:R0:W-:Y:S02]  /*5d80*/  MUFU.EX2 R13, R0 ;  /* 0x00000000000d7308 */ /* 0x0001e40000000800 */
[----:B------:R-:W-:Y:S01]  /*5d90*/  FMUL R12, R12, 1.4426950216293334961 ;  /* 0x3fb8aa3b0c0c7820 */ /* 0x000fe20000400000 */
[----:B0-----:R-:W-:-:S05]  /*5da0*/  FADD R0, R56, -R3 ;  /* 0x8000000338007221 */ /* 0x001fca0000000000 */
[----:B------:R0:W-:Y:S01]  /*5db0*/  MUFU.EX2 R122, R12 ;  /* 0x0000000c007a7308 */ /* 0x0001e20000000800 */
[----:B------:R-:W-:Y:S01]  /*5dc0*/  FMUL R0, R0, 1.4426950216293334961 ;  /* 0x3fb8aa3b00007820 */ /* 0x000fe20000400000 */
[----:B0-----:R-:W-:-:S06]  /*5dd0*/  FADD R12, R32, -R2 ;  /* 0x80000002200c7221 */ /* 0x001fcc0000000000 */
[----:B------:R-:W-:Y:S01]  /*5de0*/  MUFU.EX2 R32, R0 ;  /* 0x0000000000207308 */ /* 0x000fe20000000800 */
[----:B------:R-:W-:Y:S01]  /*5df0*/  FMUL R12, R12, 1.4426950216293334961 ;  /* 0x3fb8aa3b0c0c7820 */ /* 0x000fe20000400000 */
[----:B------:R-:W-:-:S06]  /*5e00*/  FADD R8, R65, R8 ;  /* 0x0000000841087221 */ /* 0x000fcc0000000000 */
[----:B------:R-:W0:Y:S01]  /*5e10*/  MUFU.EX2 R121, R12 ;  /* 0x0000000c00797308 */ /* 0x000e220000000800 */
[----:B------:R-:W-:Y:S01]  /*5e20*/  FADD R9, R57, R9 ;  /* 0x0000000939097221 */ /* 0x000fe20000000000 */
[----:B------:R-:W-:-:S06]  /*5e30*/  FADD R8, R48, R8 ;  /* 0x0000000830087221 */ /* 0x000fcc0000000000 */
[----:B------:R-:W1:Y:S01]  /*5e40*/  MUFU.EX2 R120, R120 ;  /* 0x0000007800787308 */ /* 0x000e620000000800 */
[----:B------:R-:W-:Y:S01]  /*5e50*/  FADD R9, R36, R9 ;  /* 0x0000000924097221 */ /* 0x000fe20000000000 */
[----:B------:R-:W-:-:S03]  /*5e60*/  FADD R8, R37, R8 ;  /* 0x0000000825087221 */ /* 0x000fc60000000000 */
[----:B------:R-:W-:Y:S01]  /*5e70*/  FADD R9, R17, R9 ;  /* 0x0000000911097221 */ /* 0x000fe20000000000 */
[----:B------:R-:W-:Y:S02]  /*5e80*/  FADD R8, R125, R8 ;  /* 0x000000087d087221 */ /* 0x000fe40000000000 */
[----:B------:R-:W4:Y:S02]  /*5e90*/  LDL.LU R125, [R1+0x190] ;  /* 0x00019000017d7983 */ /* 0x000f240000300800 */
[----:B0-----:R-:W-:Y:S01]  /*5ea0*/  FADD R8, R121, R8 ;  /* 0x0000000879087221 */ /* 0x001fe20000000000 */
[----:B-1----:R-:W-:-:S04]  /*5eb0*/  FADD R9, R120, R9 ;  /* 0x0000000978097221 */ /* 0x002fc80000000000 */
[C---:B------:R-:W-:Y:S01]  /*5ec0*/  FADD R9, R13.reuse, R9 ;  /* 0x000000090d097221 */ /* 0x040fe20000000000 */
[----:B------:R-:W-:-:S03]  /*5ed0*/  F2FP.BF16.F32.PACK_AB R120, R13, R120 ;  /* 0x000000780d78723e */ /* 0x000fc600000010ff */
[----:B------:R-:W-:Y:S01]  /*5ee0*/  FADD R9, R122, R9 ;  /* 0x000000097a097221 */ /* 0x000fe20000000000 */
[----:B------:R-:W-:Y:S01]  /*5ef0*/  F2FP.BF16.F32.PACK_AB R122, R32, R122 ;  /* 0x0000007a207a723e */ /* 0x000fe200000010ff */
[----:B------:R-:W-:-:S04]  /*5f00*/  FADD R0, R49, -R2 ;  /* 0x8000000231007221 */ /* 0x000fc80000000000 */
[----:B------:R-:W-:Y:S01]  /*5f10*/  FMUL R0, R0, 1.4426950216293334961 ;  /* 0x3fb8aa3b00007820 */ /* 0x000fe20000400000 */
[----:B--2---:R-:W-:-:S03]  /*5f20*/  FADD R12, R33, -R2 ;  /* 0x80000002210c7221 */ /* 0x004fc60000000000 */
[----:B------:R3:W0:Y:S01]  /*5f30*/  MUFU.EX2 R33, R0 ;  /* 0x0000000000217308 */ /* 0x0006220000000800 */
[----:B------:R-:W-:-:S07]  /*5f40*/  FMUL R12, R12, 1.4426950216293334961 ;  /* 0x3fb8aa3b0c0c7820 */ /* 0x000fce0000400000 */
[----:B------:R-:W1:Y:S01]  /*5f50*/  MUFU.EX2 R123, R12 ;  /* 0x0000000c007b7308 */ /* 0x000e620000000800 */
[----:B---3--:R-:W-:-:S04]  /*5f60*/  FADD R0, R16, -R2 ;  /* 0x8000000210007221 */ /* 0x008fc80000000000 */
[----:B------:R-:W-:-:S04]  /*5f70*/  FMUL R0, R0, 1.4426950216293334961 ;  /* 0x3fb8aa3b00007820 */ /* 0x000fc80000400000 */
[----:B------:R1:W2:Y:S01]  /*5f80*/  MUFU.EX2 R36, R0 ;  /* 0x0000000000247308 */ /* 0x0002a20000000800 */
[C---:B0-----:R-:W-:Y:S01]  /*5f90*/  FADD R8, R33.reuse, R8 ;  /* 0x0000000821087221 */ /* 0x041fe20000000000 */
[----:B------:R-:W-:-:S03]  /*5fa0*/  F2FP.BF16.F32.PACK_AB R121, R33, R121 ;  /* 0x000000792179723e */ /* 0x000fc600000010ff */
[----:B-1----:R-:W-:Y:S01]  /*5fb0*/  FADD R0, R123, R8 ;  /* 0x000000087b007221 */ /* 0x002fe20000000000 */
[----:B--2---:R-:W-:-:S07]  /*5fc0*/  F2FP.BF16.F32.PACK_AB R123, R36, R123 ;  /* 0x0000007b247b723e */ /* 0x004fce00000010ff */
[----:B------:R-:W-:Y:S01]  /*5fd0*/  HMMA.16816.F32.BF16 R4, R120, R18, R4 ;  /* 0x000000127804723c */ /* 0x000fe20000041804 */
[----:B------:R-:W2:Y:S04]  /*5fe0*/  LDL.LU.64 R18, [R1+0x188] ;  /* 0x0001880001127983 */ /* 0x000ea80000300a00 */
[----:B------:R-:W2:-:S14]  /*5ff0*/  LDL.LU.64 R16, [R1+0x180] ;  /* 0x0001800001107983 */ /* 0x000e9c0000300a00 */
[----:B------:R-:W-:Y:S04]  /*6000*/  STL.64 [R1+0x20], R4 ;  /* 0x0000200401007387 */ /* 0x000fe80000100a00 */
[----:B------:R0:W-:Y:S02]  /*6010*/  STL.64 [R1+0x28], R6 ;  /* 0x0000280601007387 */ /* 0x0001e40000100a00 */
[----:B0-----:R-:W-:Y:S01]  /*6020*/  MOV R6, R20 ;  /* 0x0000001400067202 */ /* 0x001fe20000000f00 */
[----:B------:R-:W-:Y:S01]  /*6030*/  IMAD.MOV.U32 R7, RZ, RZ, R21 ;  /* 0x000000ffff077224 */ /* 0x000fe200078e0015 */
[----:B--2---:R-:W-:Y:S01]  /*6040*/  HMMA.16816.F32.BF16 R16, R120, R22, R16 ;  /* 0x000000167810723c */ /* 0x004fe20000041810 */
[----:B------:R-:W2:Y:S04]  /*6050*/  LDL.LU.64 R22, [R1+0x178] ;  /* 0x0001780001167983 */ /* 0x000ea80000300a00 */
[----:B------:R-:W2:Y:S01]  /*6060*/  LDL.LU.64 R20, [R1+0x170] ;  /* 0x0001700001147983 */ /* 0x000ea20000300a00 */
[----:B------:R-:W-:Y:S01]  /*6070*/  FADD R8, R32, R9 ;  /* 0x0000000920087221 */ /* 0x000fe20000000000 */
[----:B------:R-:W-:-:S04]  /*6080*/  FADD R0, R36, R0 ;  /* 0x0000000024007221 */ /* 0x000fc80000000000 */
[----:B------:R-:W0:Y:S04]  /*6090*/  SHFL.BFLY PT, R9, R8, 0x2, 0x1f ;  /* 0x0c401f0008097f89 */ /* 0x000e2800000e0000 */
[----:B------:R-:W1:Y:S01]  /*60a0*/  SHFL.BFLY PT, R12, R0, 0x2, 0x1f ;  /* 0x0c401f00000c7f89 */ /* 0x000e6200000e0000 */
[----:B0-----:R-:W-:Y:S01]  /*60b0*/  FADD R8, R8, R9 ;  /* 0x0000000908087221 */ /* 0x001fe20000000000 */
[----:B--2---:R-:W-:Y:S02]  /*60c0*/  HMMA.16816.F32.BF16 R20, R120, R6, R20 ;  /* 0x000000067814723c */ /* 0x004fe40000041814 */
[----:B------:R-:W4:Y:S04]  /*60d0*/  LDL.LU R7, [R1+0x60] ;  /* 0x0000600001077983 */ /* 0x000f280000300800 */
[----:B------:R-:W-:Y:S04]  /*60e0*/  STL.64 [R1+0x10], R16 ;  /* 0x0000101001007387 */ /* 0x000fe80000100a00 */
[----:B------:R0:W-:Y:S04]  /*60f0*/  STL.64 [R1+0x18], R18 ;  /* 0x0000181201007387 */ /* 0x0001e80000100a00 */
[----:B------:R-:W2:Y:S01]  /*6100*/  LDL.LU R6, [R1+0x5c] ;  /* 0x00005c0001067983 */ /* 0x000ea20000300800 */
[----:B-1----:R-:W-:-:S03]  /*6110*/  FADD R0, R0, R12 ;  /* 0x0000000c00007221 */ /* 0x002fc60000000000 */
[----:B------:R-:W1:Y:S04]  /*6120*/  SHFL.BFLY PT, R5, R8, 0x1, 0x1f ;  /* 0x0c201f0008057f89 */ /* 0x000e6800000e0000 */
[----:B------:R-:W3:Y:S01]  /*6130*/  SHFL.BFLY PT, R4, R0, 0x1, 0x1f ;  /* 0x0c201f0000047f89 */ /* 0x000ee200000e0000 */
[----:B0-----:R-:W-:Y:S01]  /*6140*/  HMMA.16816.F32.BF16 R16, R120, R14, R28 ;  /* 0x0000000e7810723c */ /* 0x001fe2000004181c */
[----:B------:R-:W-:Y:S01]  /*6150*/  UIADD3 UR6, UP0, UPT, UR6, 0x40, URZ ;  /* 0x0000004006067890 */ /* 0x000fe2000ff1e0ff */
[----:B-1----:R-:W-:-:S15]  /*6160*/  FADD R5, R8, R5 ;  /* 0x0000000508057221 */ /* 0x002fde0000000000 */
[----:B------:R-:W-:Y:S02]  /*6170*/  NOP ;  /* 0x0000000000007918 */ /* 0x000fe40000000000 */
[----:B------:R0:W-:Y:S01]  /*6180*/  STL.64 [R1], R16 ;  /* 0x0000001001007387 */ /* 0x0001e20000100a00 */
[----:B---3--:R-:W-:-:S03]  /*6190*/  FADD R4, R0, R4 ;  /* 0x0000000400047221 */ /* 0x008fc60000000000 */
[----:B------:R0:W-:Y:S01]  /*61a0*/  STL.64 [R1+0x8], R18 ;  /* 0x0000081201007387 */ /* 0x0001e20000100a00 */
[----:B------:R-:W-:Y:S01]  /*61b0*/  HMMA.16816.F32.BF16 R24, R120, R10, R24 ;  /* 0x0000000a7818723c */ /* 0x000fe20000041818 */
[----:B------:R-:W-:Y:S02]  /*61c0*/  UIADD3.X UR7, UPT, UPT, URZ, UR7, URZ, UP0, !UPT ;  /* 0x00000007ff077290 */ /* 0x000fe400087fe4ff */
[----:B------:R-:W-:-:S05]  /*61d0*/  UISETP.GE.U32.AND UP0, UPT, UR6, UR16, UPT ;  /* 0x000000100600728c */ /* 0x000fca000bf06070 */
[----:B------:R-:W-:Y:S01]  /*61e0*/  HMMA.16816.F32.BF16 R40, R120, R34, R40 ;  /* 0x000000227828723c */ /* 0x000fe20000041828 */
[----:B------:R-:W-:-:S07]  /*61f0*/  UISETP.GE.U32.AND.EX UP0, UPT, UR7, URZ, UPT, UP0 ;  /* 0x000000ff0700728c */ /* 0x000fce000bf06100 */
[C---:B------:R-:W-:Y:S08]  /*6200*/  HMMA.16816.F32.BF16 R44, R120.reuse, R38, R44 ;  /* 0x00000026782c723c */ /* 0x040ff0000004182c */
        /* <DEDUP_REMOVED lines=8> */
[----:B------:R-:W-:Y:S01]  /*6290*/  HMMA.16816.F32.BF16 R116, R120, R114, R116 ;  /* 0x000000727874723c */ /* 0x000fe20000041874 */
[----:B------:R-:W-:-:S02]  /*62a0*/  ULEA UR5, UR13, UR5, 0x6 ;  /* 0x000000050d057291 */ /* 0x000fc4000f8e30ff */
[----:B------:R-:W-:Y:S01]  /*62b0*/  ULEA UR4, UR11, UR4, 0x6 ;  /* 0x000000040b047291 */ /* 0x000fe2000f8e30ff */
[----:B----4-:R-:W-:Y:S02]  /*62c0*/  FFMA R7, R125, R7, R5 ;  /* 0x000000077d077223 */ /* 0x010fe40000000005 */
[----:B------:R0:W5:Y:S01]  /*62d0*/  LDL.LU R125, [R1+0x16c] ;  /* 0x00016c00017d7983 */ /* 0x0001620000300800 */
[----:B--2---:R-:W-:-:S03]  /*62e0*/  FFMA R6, R124, R6, R4 ;  /* 0x000000067c067223 */ /* 0x004fc60000000004 */
[----:B------:R0:W5:Y:S04]  /*62f0*/  LDL.LU R124, [R1+0x168] ;  /* 0x00016800017c7983 */ /* 0x0001680000300800 */
[----:B------:R0:W-:Y:S04]  /*6300*/  STL [R1+0x60], R7 ;  /* 0x0000600701007387 */ /* 0x0001e80000100800 */
[----:B------:R0:W-:Y:S04]  /*6310*/  STL [R1+0x30], R3 ;  /* 0x0000300301007387 */ /* 0x0001e80000100800 */
[----:B------:R0:W-:Y:S04]  /*6320*/  STL [R1+0x5c], R6 ;  /* 0x00005c0601007387 */ /* 0x0001e80000100800 */
[----:B------:R0:W-:Y:S01]  /*6330*/  STL [R1+0x38], R2 ;  /* 0x0000380201007387 */ /* 0x0001e20000100800 */
[----:B------:R-:W-:Y:S05]  /*6340*/  BRA.U !UP0, `(.L_x_1) ;  /* 0xffffffc508507547 */ /* 0x000fea000b83ffff */
.L_x_0:
[----:B------:R-:W2:Y:S01]  /*6350*/  LDL.LU R4, [R1+0x20] ;  /* 0x0000200001047983 */ /* 0x000ea20000300800 */
[----:B------:R-:W-:Y:S02]  /*6360*/  IMAD.MOV.U32 R29, RZ, RZ, R62 ;  /* 0x000000ffff1d7224 */ /* 0x000fe400078e003e */
[----:B------:R-:W-:Y:S01]  /*6370*/  IMAD.MOV.U32 R48, RZ, RZ, R42 ;  /* 0x000000ffff307224 */ /* 0x000fe200078e002a */
[----:B------:R-:W3:Y:S01]  /*6380*/  LDL.LU R5, [R1+0x24] ;  /* 0x0000240001057983 */ /* 0x000ee20000300800 */
[----:B------:R-:W-:Y:S01]  /*6390*/  IMAD.MOV.U32 R28, RZ, RZ, R63 ;  /* 0x000000ffff1c7224 */ /* 0x000fe200078e003f */
[----:B------:R-:W-:Y:S01]  /*63a0*/  MOV R49, R43 ;  /* 0x0000002b00317202 */ /* 0x000fe20000000f00 */
[----:B------:R-:W-:Y:S01]  /*63b0*/  IMAD.MOV.U32 R14, RZ, RZ, R40 ;  /* 0x000000ffff0e7224 */ /* 0x000fe200078e0028 */
[----:B0-----:R-:W4:Y:S01]  /*63c0*/  LDL.LU R6, [R1+0x28] ;  /* 0x0000280001067983 */ /* 0x001f220000300800 */
[----:B------:R-:W0:Y:S03]  /*63d0*/  LDCU.64 UR4, c[0x0][0x3e0] ;  /* 0x00007c00ff0477ac */ /* 0x000e260008000a00 */
[----:B------:R-:W2:Y:S04]  /*63e0*/  LDL.LU R7, [R1+0x2c] ;  /* 0x00002c0001077983 */ /* 0x000ea80000300800 */
[----:B------:R-:W2:Y:S04]  /*63f0*/  LDL.LU R9, [R1+0x10] ;  /* 0x0000100001097983 */ /* 0x000ea80000300800 */
[----:B------:R-:W2:Y:S04]  /*6400*/  LDL.LU R11, [R1+0x14] ;  /* 0x00001400010b7983 */ /* 0x000ea80000300800 */
[----:B------:R-:W2:Y:S04]  /*6410*/  LDL.LU R12, [R1+0x18] ;  /* 0x00001800010c7983 */ /* 0x000ea80000300800 */
[----:B------:R-:W2:Y:S04]  /*6420*/  LDL.LU R13, [R1+0x1c] ;  /* 0x00001c00010d7983 */ /* 0x000ea80000300800 */
[----:B------:R-:W2:Y:S04]  /*6430*/  LDL.LU R8, [R1] ;  /* 0x0000000001087983 */ /* 0x000ea80000300800 */
[----:B------:R-:W2:Y:S04]  /*6440*/  LDL.LU R10, [R1+0x4] ;  /* 0x00000400010a7983 */ /* 0x000ea80000300800 */
[----:B------:R-:W2:Y:S04]  /*6450*/  LDL.LU R15, [R1+0x8] ;  /* 0x00000800010f7983 */ /* 0x000ea80000300800 */
[----:B------:R-:W2:Y:S04]  /*6460*/  LDL.LU R16, [R1+0xc] ;  /* 0x00000c0001107983 */ /* 0x000ea80000300800 */
[----:B------:R-:W2:Y:S04]  /*6470*/  LDL.LU R19, [R1+0x5c] ;  /* 0x00005c0001137983 */ /* 0x000ea80000300800 */
[----:B------:R-:W3:Y:S01]  /*6480*/  LDL.LU R31, [R1+0x60] ;  /* 0x00006000011f7983 */ /* 0x000ee20000300800 */
[----:B0-----:R-:W-:Y:S01]  /*6490*/  UIMAD UR4, UR9, UR4, URZ ;  /* 0x00000004090472a4 */ /* 0x001fe2000f8e02ff */
[----:B------:R-:W0:Y:S01]  /*64a0*/  S2R R0, SR_TID.X ;  /* 0x0000000000007919 */ /* 0x000e220000002100 */
[----:B------:R-:W1:Y:S01]  /*64b0*/  S2R R97, SR_TID.X ;  /* 0x0000000000617919 */ /* 0x000e620000002100 */
[----:B------:R-:W1:Y:S01]  /*64c0*/  S2R R96, SR_CTAID.X ;  /* 0x0000000000607919 */ /* 0x000e620000002500 */
[----:B0-----:R-:W-:-:S04]  /*64d0*/  LOP3.LUT R17, R0, 0x7, RZ, 0xc0, !PT ;  /* 0x0000000700117812 */ /* 0x001fc800078ec0ff */
[----:B------:R-:W-:Y:S01]  /*64e0*/  LEA R18, R17, UR8, 0x4 ;  /* 0x0000000811127c11 */ /* 0x000fe2000f8e20ff */
[C---:B-1----:R-:W-:Y:S01]  /*64f0*/  IMAD.SHL.U32 R0, R97.reuse, 0x4, RZ ;  /* 0x0000000461007824 */ /* 0x042fe200078e00ff */
[----:B------:R-:W-:-:S03]  /*6500*/  PRMT R96, R97, 0x6540, R96 ;  /* 0x0000654061607816 */ /* 0x000fc60000000060 */
[----:B------:R-:W-:Y:S01]  /*6510*/  IMAD R17, R17, -0x8, R18 ;  /* 0xfffffff811117824 */ /* 0x000fe200078e0212 */
[----:B------:R-:W-:-:S04]  /*6520*/  LOP3.LUT R0, R0, 0x3c0, RZ, 0xc0, !PT ;  /* 0x000003c000007812 */ /* 0x000fc800078ec0ff */
[----:B------:R-:W-:Y:S01]  /*6530*/  IADD3 R30, PT, PT, R0, R17, RZ ;  /* 0x00000011001e7210 */ /* 0x000fe20007ffe0ff */
[----:B------:R-:W-:-:S05]  /*6540*/  IMAD.SHL.U32 R0, R97, 0x8, RZ ;  /* 0x0000000861007824 */ /* 0x000fca00078e00ff */
[----:B------:R-:W-:Y:S01]  /*6550*/  LOP3.LUT R0, R0, 0xf80, RZ, 0xc0, !PT ;  /* 0x00000f8000007812 */ /* 0x000fe200078ec0ff */
[----:B------:R-:W-:Y:S01]  /*6560*/  BAR.SYNC.DEFER_BLOCKING 0x0 ;  /* 0x0000000000007b1d */ /* 0x000fe20000010000 */
[----:B--2---:R-:W-:Y:S01]  /*6570*/  IMAD.MOV.U32 R34, RZ, RZ, R19 ;  /* 0x000000ffff227224 */ /* 0x004fe200078e0013 */
[----:B------:R-:W-:Y:S01]  /*6580*/  LOP3.LUT R19, R97, 0x8, RZ, 0xc0, !PT ;  /* 0x0000000861137812 */ /* 0x000fe200078ec0ff */
[----:B---3--:R-:W-:Y:S02]  /*6590*/  IMAD.MOV.U32 R65, RZ, RZ, R31 ;  /* 0x000000ffff417224 */ /* 0x008fe400078e001f */
[C---:B------:R-:W-:Y:S01]  /*65a0*/  FMUL R59, R34.reuse, 8388608 ;  /* 0x4b000000223b7820 */ /* 0x040fe20000400000 */
[----:B------:R-:W-:Y:S01]  /*65b0*/  FSETP.GEU.AND P2, PT, R34, 1.175494350822287508e-38, PT ;  /* 0x008000002200780b */ /* 0x000fe20003f4e000 */
[----:B------:R-:W-:Y:S02]  /*65c0*/  IMAD R31, R19, 0x200, R18 ;  /* 0x00000200131f7824 */ /* 0x000fe400078e0212 */
[C---:B------:R-:W-:Y:S01]  /*65d0*/  FMUL R62, R65.reuse, 8388608 ;  /* 0x4b000000413e7820 */ /* 0x040fe20000400000 */
[----:B------:R-:W-:-:S02]  /*65e0*/  FSETP.GEU.AND P1, PT, R65, 1.175494350822287508e-38, PT ;  /* 0x008000004100780b */ /* 0x000fc40003f2e000 */
[----:B------:R-:W-:Y:S01]  /*65f0*/  FSETP.GT.AND P0, PT, |R34|, 8.50705917302346158658e+37, PT ;  /* 0x7e8000002200780b */ /* 0x000fe20003f04200 */
[----:B------:R-:W-:Y:S01]  /*6600*/  IMAD.IADD R32, R0, 0x1, R31 ;  /* 0x0000000100207824 */ /* 0x000fe200078e021f */
[----:B------:R-:W-:Y:S02]  /*6610*/  FSEL R62, R62, R65, !P1 ;  /* 0x000000413e3e7208 */ /* 0x000fe40004800000 */
[----:B------:R-:W-:Y:S02]  /*6620*/  FSEL R64, RZ, -23, P1 ;  /* 0xc1b80000ff407808 */ /* 0x000fe40000800000 */
[----:B------:R-:W-:Y:S02]  /*6630*/  FSETP.GT.AND P1, PT, |R65|, 8.50705917302346158658e+37, PT ;  /* 0x7e8000004100780b */ /* 0x000fe40003f24200 */
[----:B------:R-:W-:Y:S02]  /*6640*/  FSEL R59, R59, R34, !P2 ;  /* 0x000000223b3b7208 */ /* 0x000fe40005000000 */
[----:B------:R-:W-:-:S02]  /*6650*/  FSEL R63, RZ, -23, P2 ;  /* 0xc1b80000ff3f7808 */ /* 0x000fc40001000000 */
[----:B------:R-:W-:Y:S01]  /*6660*/  FSETP.GEU.AND P3, PT, |R65|, 1.175494350822287508e-38, PT ;  /* 0x008000004100780b */ /* 0x000fe20003f6e200 */
[----:B------:R-:W-:Y:S01]  /*6670*/  @P0 FMUL R48, R48, 0.25 ;  /* 0x3e80000030300820 */ /* 0x000fe20000400000 */
[C---:B------:R-:W-:Y:S01]  /*6680*/  FSETP.GEU.AND P2, PT, |R34|.reuse, 1.175494350822287508e-38, PT ;  /* 0x008000002200780b */ /* 0x040fe20003f4e200 */
[----:B------:R-:W-:Y:S01]  /*6690*/  @P0 FMUL R34, R34, 0.25 ;  /* 0x3e80000022220820 */ /* 0x000fe20000400000 */
[----:B------:R-:W-:Y:S01]  /*66a0*/  @P0 FMUL R71, R71, 0.25 ;  /* 0x3e80000047470820 */ /* 0x000fe20000400000 */
[----:B------:R-:W-:Y:S01]  /*66b0*/  @P0 FMUL R46, R46, 0.25 ;  /* 0x3e8000002e2e0820 */ /* 0x000fe20000400000 */
[----:B------:R-:W-:Y:S01]  /*66c0*/  IADD3 R51, PT, PT, R62, -0x3f3504f3, RZ ;  /* 0xc0cafb0d3e337810 */ /* 0x000fe20007ffe0ff */
[----:B------:R-:W-:Y:S01]  /*66d0*/  @P1 FMUL R65, R65, 0.25 ;  /* 0x3e80000041411820 */ /* 0x000fe20000400000 */
[----:B------:R-:W-:Y:S01]  /*66e0*/  @P1 FMUL R11, R11, 0.25 ;  /* 0x3e8000000b0b1820 */ /* 0x000fe20000400000 */
[----:B------:R-:W-:Y:S01]  /*66f0*/  @P1 FMUL R5, R5, 0.25 ;  /* 0x3e80000005051820 */ /* 0x000fe20000400000 */
[----:B------:R-:W-:-:S02]  /*6700*/  VIADD R50, R59, 0xc0cafb0d ;  /* 0xc0cafb0d3b327836 */ /* 0x000fc40000000000 */
[----:B------:R-:W-:Y:S01]  /*6710*/  @P0 FMUL R16, R16, 0.25 ;  /* 0x3e80000010100820 */ /* 0x000fe20000400000 */
[----:B------:R-:W-:Y:S01]  /*6720*/  @P0 FMUL R13, R13, 0.25 ;  /* 0x3e8000000d0d0820 */ /* 0x000fe20000400000 */
[----:B------:R-:W-:Y:S01]  /*6730*/  @!P3 FMUL R65, R65, 16777216 ;  /* 0x4b8000004141b820 */ /* 0x000fe20000400000 */
[----:B------:R-:W-:Y:S01]  /*6740*/  @P0 FMUL R7, R7, 0.25 ;  /* 0x3e80000007070820 */ /* 0x000fe20000400000 */
[----:B------:R-:W-:Y:S01]  /*6750*/  @!P2 FMUL R34, R34, 16777216 ;  /* 0x4b8000002222a820 */ /* 0x000fe20000400000 */
[----:B------:R-:W-:Y:S01]  /*6760*/  @P0 FMUL R15, R15, 0.25 ;  /* 0x3e8000000f0f0820 */ /* 0x000fe20000400000 */
[----:B------:R-:W-:Y:S01]  /*6770*/  @P0 FMUL R23, R23, 0.25 ;  /* 0x3e80000017170820 */ /* 0x000fe20000400000 */
[----:B------:R-:W-:Y:S01]  /*6780*/  @P1 FMUL R9, R9, 0.25 ;  /* 0x3e80000009091820 */ /* 0x000fe20000400000 */
[----:B------:R-:W0:Y:S01]  /*6790*/  MUFU.RCP R73, R34 ;  /* 0x0000002200497308 */ /* 0x000e220000001000 */
[----:B------:R-:W-:Y:S01]  /*67a0*/  @!P2 FMUL R48, R48, 16777216 ;  /* 0x4b8000003030a820 */ /* 0x000fe20000400000 */
[----:B------:R-:W-:Y:S01]  /*67b0*/  @P0 FMUL R22, R22, 0.25 ;  /* 0x3e80000016160820 */ /* 0x000fe20000400000 */
[----:B------:R-:W-:Y:S01]  /*67c0*/  @P0 FMUL R12, R12, 0.25 ;  /* 0x3e8000000c0c0820 */ /* 0x000fe20000400000 */
[----:B----4-:R-:W-:Y:S01]  /*67d0*/  @P0 FMUL R6, R6, 0.25 ;  /* 0x3e80000006060820 */ /* 0x010fe20000400000 */
[----:B------:R-:W-:Y:S01]  /*67e0*/  @!P2 FMUL R71, R71, 16777216 ;  /* 0x4b8000004747a820 */ /* 0x000fe20000400000 */
[----:B------:R-:W-:Y:S01]  /*67f0*/  @!P2 FMUL R46, R46, 16777216 ;  /* 0x4b8000002e2ea820 */ /* 0x000fe20000400000 */
[----:B------:R-:W-:Y:S01]  /*6800*/  @!P3 FMUL R11, R11, 16777216 ;  /* 0x4b8000000b0bb820 */ /* 0x000fe20000400000 */
[----:B------:R-:W1:Y:S01]  /*6810*/  MUFU.RCP R65, R65 ;  /* 0x0000004100417308 */ /* 0x000e620000001000 */
[----:B------:R-:W-:Y:S01]  /*6820*/  @!P3 FMUL R5, R5, 16777216 ;  /* 0x4b8000000505b820 */ /* 0x000fe20000400000 */
[----:B------:R-:W-:Y:S01]  /*6830*/  LOP3.LUT R51, R51, 0xff800000, RZ, 0xc0, !PT ;  /* 0xff80000033337812 */ /* 0x000fe200078ec0ff */
[----:B------:R-:W-:Y:S01]  /*6840*/  @!P2 FMUL R16, R16, 16777216 ;  /* 0x4b8000001010a820 */ /* 0x000fe20000400000 */
[----:B------:R-:W-:Y:S01]  /*6850*/  @!P2 FMUL R13, R13, 16777216 ;  /* 0x4b8000000d0da820 */ /* 0x000fe20000400000 */
[----:B------:R-:W-:Y:S01]  /*6860*/  @!P2 FMUL R7, R7, 16777216 ;  /* 0x4b8000000707a820 */ /* 0x000fe20000400000 */
[----:B------:R-:W-:Y:S01]  /*6870*/  LOP3.LUT R50, R50, 0xff800000, RZ, 0xc0, !PT ;  /* 0xff80000032327812 */ /* 0x000fe200078ec0ff */
[----:B------:R-:W-:Y:S01]  /*6880*/  @!P2 FMUL R15, R15, 16777216 ;  /* 0x4b8000000f0fa820 */ /* 0x000fe20000400000 */
[----:B------:R-:W-:Y:S01]  /*6890*/  LEA.HI R0, R19, R30, RZ, 0x1f ;  /* 0x0000001e13007211 */ /* 0x000fe200078ff8ff */
[----:B------:R-:W-:Y:S01]  /*68a0*/  @!P2 FMUL R23, R23, 16777216 ;  /* 0x4b8000001717a820 */ /* 0x000fe20000400000 */
[----:B------:R-:W-:Y:S01]  /*68b0*/  @!P3 FMUL R9, R9, 16777216 ;  /* 0x4b8000000909b820 */ /* 0x000fe20000400000 */
[C---:B0-----:R-:W-:Y:S01]  /*68c0*/  FMUL R67, R73.reuse, R48 ;  /* 0x0000003049437220 */ /* 0x041fe20000400000 */
[----:B------:R-:W-:Y:S01]  /*68d0*/  @!P2 FMUL R22, R22, 16777216 ;  /* 0x4b8000001616a820 */ /* 0x000fe20000400000 */
[----:B------:R-:W-:Y:S01]  /*68e0*/  @!P2 FMUL R12, R12, 16777216 ;  /* 0x4b8000000c0ca820 */ /* 0x000fe20000400000 */
[----:B------:R-:W-:Y:S01]  /*68f0*/  @!P2 FMUL R6, R6, 16777216 ;  /* 0x4b8000000606a820 */ /* 0x000fe20000400000 */
[C---:B------:R-:W-:Y:S01]  /*6900*/  FMUL R19, R73.reuse, R71 ;  /* 0x0000004749137220 */ /* 0x040fe20000400000 */
[----:B------:R-:W-:Y:S01]  /*6910*/  FMUL R57, R73, R46 ;  /* 0x0000002e49397220 */ /* 0x000fe20000400000 */
[C---:B-1----:R-:W-:Y:S01]  /*6920*/  FMUL R11, R65.reuse, R11 ;  /* 0x0000000b410b7220 */ /* 0x042fe20000400000 */
[----:B------:R-:W-:Y:S01]  /*6930*/  FMUL R48, R65, R5 ;  /* 0x0000000541307220 */ /* 0x000fe20000400000 */
[----:B------:R-:W-:Y:S01]  /*6940*/  I2FP.F32.S32 R17, R51 ;  /* 0x0000003300117245 */ /* 0x000fe20000201400 */
[C---:B------:R-:W-:Y:S01]  /*6950*/  FMUL R71, R73.reuse, R16 ;  /* 0x0000001049477220 */ /* 0x040fe20000400000 */
[C---:B------:R-:W-:Y:S01]  /*6960*/  FMUL R13, R73.reuse, R13 ;  /* 0x0000000d490d7220 */ /* 0x040fe20000400000 */
[C---:B------:R-:W-:Y:S01]  /*6970*/  FMUL R46, R73.reuse, R7 ;  /* 0x00000007492e7220 */ /* 0x040fe20000400000 */
[----:B------:R-:W-:Y:S01]  /*6980*/  I2FP.F32.S32 R18, R50 ;  /* 0x0000003200127245 */ /* 0x000fe20000201400 */
[----:B------:R-:W-:Y:S01]  /*6990*/  FMUL R16, R73, R15 ;  /* 0x0000000f49107220 */ /* 0x000fe20000400000 */
[----:B------:R-:W-:-:S02]  /*69a0*/  IMAD.IADD R51, R62, 0x1, -R51 ;  /* 0x000000013e337824 */ /* 0x000fc400078e0a33 */
[----:B------:R-:W-:Y:S01]  /*69b0*/  FMUL R72, R73, R23 ;  /* 0x0000001749487220 */ /* 0x000fe20000400000 */
[----:B------:R-:W-:Y:S01]  /*69c0*/  FMUL R15, R65, R9 ;  /* 0x00000009410f7220 */ /* 0x000fe20000400000 */
[----:B------:R-:W-:Y:S02]  /*69d0*/  IMAD.IADD R50, R59, 0x1, -R50 ;  /* 0x000000013b327824 */ /* 0x000fe400078e0a32 */
[C---:B------:R-:W-:Y:S01]  /*69e0*/  FMUL R12, R73.reuse, R12 ;  /* 0x0000000c490c7220 */ /* 0x040fe20000400000 */
[C---:B------:R-:W-:Y:S01]  /*69f0*/  FMUL R23, R73.reuse, R6 ;  /* 0x0000000649177220 */ /* 0x040fe20000400000 */
[----:B------:R-:W-:Y:S01]  /*6a00*/  FMUL R9, R73, R22 ;  /* 0x0000001649097220 */ /* 0x000fe20000400000 */
[----:B------:R-:W-:Y:S01]  /*6a10*/  F2FP.BF16.F32.PACK_AB R5, R11, R48 ;  /* 0x000000300b05723e */ /* 0x000fe200000010ff */
[----:B------:R-:W-:Y:S01]  /*6a20*/  FADD R11, R51, -1 ;  /* 0xbf800000330b7421 */ /* 0x000fe20000000000 */
[----:B------:R-:W-:Y:S01]  /*6a30*/  MOV R22, 0x3dc6b27f ;  /* 0x3dc6b27f00167802 */ /* 0x000fe20000000f00 */
[----:B------:R-:W-:Y:S01]  /*6a40*/  @P1 FMUL R4, R4, 0.25 ;  /* 0x3e80000004041820 */ /* 0x000fe20000400000 */
[----:B------:R-:W-:Y:S01]  /*6a50*/  F2FP.BF16.F32.PACK_AB R7, R13, R46 ;  /* 0x0000002e0d07723e */ /* 0x000fe200000010ff */
[----:B------:R-:W-:Y:S01]  /*6a60*/  FADD R13, R50, -1 ;  /* 0xbf800000320d7421 */ /* 0x000fe20000000000 */
[----:B------:R-:W-:Y:S01]  /*6a70*/  F2FP.BF16.F32.PACK_AB R6, R12, R23 ;  /* 0x000000170c06723e */ /* 0x000fe200000010ff */
[-C--:B------:R-:W-:Y:S01]  /*6a80*/  FFMA.FTZ R12, R11, R22.reuse, -0.16845393180847167969 ;  /* 0xbe2c7f300b0c7423 */ /* 0x080fe20000010016 */
[----:B------:R-:W-:Y:S01]  /*6a90*/  @!P3 FMUL R4, R4, 16777216 ;  /* 0x4b8000000404b820 */ /* 0x000fe20000400000 */
[----:B------:R-:W-:Y:S01]  /*6aa0*/  FFMA.FTZ R22, R13, R22, -0.16845393180847167969 ;  /* 0xbe2c7f300d167423 */ /* 0x000fe20000010016 */
[----:B------:R-:W-:Y:S01]  /*6ab0*/  @P0 FMUL R119, R119, 0.25 ;  /* 0x3e80000077770820 */ /* 0x000fe20000400000 */
[----:B------:R-:W-:Y:S01]  /*6ac0*/  FFMA.FTZ R12, R11, R12, 0.1716887056827545166 ;  /* 0x3e2fcf2a0b0c7423 */ /* 0x000fe2000001000c */
[----:B------:R-:W-:Y:S01]  /*6ad0*/  FMUL R4, R65, R4 ;  /* 0x0000000441047220 */ /* 0x000fe20000400000 */
[----:B------:R-:W-:Y:S01]  /*6ae0*/  FFMA.FTZ R22, R13, R22, 0.1716887056827545166 ;  /* 0x3e2fcf2a0d167423 */ /* 0x000fe20000010016 */
[----:B------:R-:W-:Y:S01]  /*6af0*/  @P0 FMUL R118, R118, 0.25 ;  /* 0x3e80000076760820 */ /* 0x000fe20000400000 */
[----:B------:R-:W-:Y:S01]  /*6b00*/  FFMA.FTZ R12, R11, R12, -0.17900948226451873779 ;  /* 0xbe374e430b0c7423 */ /* 0x000fe2000001000c */
[----:B------:R-:W-:Y:S01]  /*6b10*/  @P0 FMUL R111, R111, 0.25 ;  /* 0x3e8000006f6f0820 */ /* 0x000fe20000400000 */
[----:B------:R-:W-:Y:S01]  /*6b20*/  FFMA.FTZ R22, R13, R22, -0.17900948226451873779 ;  /* 0xbe374e430d167423 */ /* 0x000fe20000010016 */
[----:B------:R-:W-:Y:S01]  /*6b30*/  @P0 FMUL R110, R110, 0.25 ;  /* 0x3e8000006e6e0820 */ /* 0x000fe20000400000 */
[----:B------:R-:W-:Y:S01]  /*6b40*/  FFMA.FTZ R12, R11, R12, 0.20512372255325317383 ;  /* 0x3e520bf40b0c7423 */ /* 0x000fe2000001000c */
[----:B------:R-:W-:Y:S01]  /*6b50*/  @P0 FMUL R103, R103, 0.25 ;  /* 0x3e80000067670820 */ /* 0x000fe20000400000 */
[----:B------:R-:W-:Y:S01]  /*6b60*/  FFMA.FTZ R22, R13, R22, 0.20512372255325317383 ;  /* 0x3e520bf40d167423 */ /* 0x000fe20000010016 */
[----:B------:R-:W-:Y:S01]  /*6b70*/  @P0 FMUL R102, R102, 0.25 ;  /* 0x3e80000066660820 */ /* 0x000fe20000400000 */
[----:B------:R-:W-:Y:S01]  /*6b80*/  FFMA.FTZ R12, R11, R12, -0.24046532809734344482 ;  /* 0xbe763c8b0b0c7423 */ /* 0x000fe2000001000c */
[----:B------:R-:W-:Y:S01]  /*6b90*/  @P0 FMUL R95, R95, 0.25 ;  /* 0x3e8000005f5f0820 */ /* 0x000fe20000400000 */
[----:B------:R-:W-:Y:S01]  /*6ba0*/  FFMA.FTZ R22, R13, R22, -0.24046532809734344482 ;  /* 0xbe763c8b0d167423 */ /* 0x000fe20000010016 */
[----:B------:R-:W-:Y:S01]  /*6bb0*/  @P0 FMUL R94, R94, 0.25 ;  /* 0x3e8000005e5e0820 */ /* 0x000fe20000400000 */
[----:B------:R-:W-:Y:S01]  /*6bc0*/  FFMA.FTZ R12, R11, R12, 0.28857114911079406738 ;  /* 0x3e93bf990b0c7423 */ /* 0x000fe2000001000c */
[----:B------:R-:W-:Y:S01]  /*6bd0*/  @P0 FMUL R87, R87, 0.25 ;  /* 0x3e80000057570820 */ /* 0x000fe20000400000 */
[----:B------:R-:W-:Y:S01]  /*6be0*/  FFMA.FTZ R22, R13, R22, 0.28857114911079406738 ;  /* 0x3e93bf990d167423 */ /* 0x000fe20000010016 */
[----:B------:R-:W-:Y:S01]  /*6bf0*/  @P0 FMUL R86, R86, 0.25 ;  /* 0x3e80000056560820 */ /* 0x000fe20000400000 */
[----:B------:R-:W-:Y:S01]  /*6c00*/  FFMA.FTZ R12, R11, R12, -0.36067417263984680176 ;  /* 0xbeb8aa490b0c7423 */ /* 0x000fe2000001000c */
[----:B------:R-:W-:Y:S01]  /*6c10*/  @P0 FMUL R79, R79, 0.25 ;  /* 0x3e8000004f4f0820 */ /* 0x000fe20000400000 */
[----:B------:R-:W-:Y:S01]  /*6c20*/  FFMA.FTZ R22, R13, R22, -0.36067417263984680176 ;  /* 0xbeb8aa490d167423 */ /* 0x000fe20000010016 */
[----:B------:R-:W-:Y:S01]  /*6c30*/  @P0 FMUL R78, R78, 0.25 ;  /* 0x3e8000004e4e0820 */ /* 0x000fe20000400000 */
        /* <DEDUP_REMOVED lines=9> */
[----:B------:R-:W-:Y:S01]  /*6cd0*/  F2FP.BF16.F32.PACK_AB R4, R15, R4 ;  /* 0x000000040f04723e */ /* 0x000fe200000010ff */
[----:B------:R-:W-:Y:S01]  /*6ce0*/  FFMA.FTZ R12, R11, R12, 0.48089820146560668945 ;  /* 0x3ef6384a0b0c7423 */ /* 0x000fe2000001000c */
[----:B------:R-:W-:Y:S01]  /*6cf0*/  FFMA.FTZ R22, R13, R22, 0.48089820146560668945 ;  /* 0x3ef6384a0d167423 */ /* 0x000fe20000010016 */
[----:B------:R-:W-:Y:S01]  /*6d00*/  @!P2 FMUL R119, R119, 16777216 ;  /* 0x4b8000007777a820 */ /* 0x000fe20000400000 */
        /* <DEDUP_REMOVED lines=20> */
[----:B------:R-:W-:Y:S01]  /*6e50*/  ISETP.GE.U32.AND P2, PT, R59, 0x7f800000, PT ;  /* 0x7f8000003b00780c */ /* 0x000fe20003f46070 */
[----:B------:R-:W-:Y:S01]  /*6e60*/  FFMA.FTZ R12, R11, R12, -0.72134751081466674805 ;  /* 0xbf38aa3b0b0c7423 */ /* 0x000fe2000001000c */
[----:B------:R0:W-:Y:S01]  /*6e70*/  STSM.16.M88.4 [R32], R4 ;  /* 0x0000000420007844 */ /* 0x0001e20000000200 */
[----:B------:R-:W-:Y:S01]  /*6e80*/  FFMA.FTZ R22, R13, R22, -0.72134751081466674805 ;  /* 0xbf38aa3b0d167423 */ /* 0x000fe20000010016 */
[----:B------:R-:W-:Y:S01]  /*6e90*/  @P1 FMUL R61, R61, 0.25 ;  /* 0x3e8000003d3d1820 */ /* 0x000fe20000400000 */
[----:B------:R-:W-:Y:S01]  /*6ea0*/  @P1 FMUL R60, R60, 0.25 ;  /* 0x3e8000003c3c1820 */ /* 0x000fe20000400000 */
[----:B------:R-:W-:Y:S01]  /*6eb0*/  FMUL R12, R11, R12 ;  /* 0x0000000c0b0c7220 */ /* 0x000fe20000400000 */
[----:B------:R-:W-:Y:S01]  /*6ec0*/  @P1 FMUL R45, R45, 0.25 ;  /* 0x3e8000002d2d1820 */ /* 0x000fe20000400000 */
[----:B------:R-:W-:Y:S01]  /*6ed0*/  FMUL R22, R13, R22 ;  /* 0x000000160d167220 */ /* 0x000fe20000400000 */
[----:B------:R-:W-:Y:S01]  /*6ee0*/  @P1 FMUL R14, R14, 0.25 ;  /* 0x3e8000000e0e1820 */ /* 0x000fe20000400000 */
[----:B------:R-:W-:Y:S01]  /*6ef0*/  @P1 FMUL R8, R8, 0.25 ;  /* 0x3e80000008081820 */ /* 0x000fe20000400000 */
[----:B------:R-:W-:Y:S01]  /*6f00*/  @!P3 FMUL R61, R61, 16777216 ;  /* 0x4b8000003d3db820 */ /* 0x000fe20000400000 */
[----:B------:R-:W-:Y:S01]  /*6f10*/  @P1 FMUL R44, R44, 0.25 ;  /* 0x3e8000002c2c1820 */ /* 0x000fe20000400000 */
[----:B------:R-:W-:Y:S01]  /*6f20*/  @!P3 FMUL R60, R60, 16777216 ;  /* 0x4b8000003c3cb820 */ /* 0x000fe20000400000 */
[----:B------:R-:W-:Y:S01]  /*6f30*/  FMUL R12, R11, R12 ;  /* 0x0000000c0b0c7220 */ /* 0x000fe20000400000 */
[----:B------:R-:W-:Y:S01]  /*6f40*/  @!P3 FMUL R45, R45, 16777216 ;  /* 0x4b8000002d2db820 */ /* 0x000fe20000400000 */
[----:B------:R-:W-:Y:S01]  /*6f50*/  FMUL R22, R13, R22 ;  /* 0x000000160d167220 */ /* 0x000fe20000400000 */
[----:B------:R-:W-:Y:S01]  /*6f60*/  @!P3 FMUL R14, R14, 16777216 ;  /* 0x4b8000000e0eb820 */ /* 0x000fe20000400000 */
[----:B------:R-:W-:Y:S01]  /*6f70*/  @!P3 FMUL R8, R8, 16777216 ;  /* 0x4b8000000808b820 */ /* 0x000fe20000400000 */
[C---:B------:R-:W-:Y:S01]  /*6f80*/  FMUL R74, R65.reuse, R61 ;  /* 0x0000003d414a7220 */ /* 0x040fe20000400000 */
[----:B------:R-:W-:Y:S01]  /*6f90*/  @!P3 FMUL R44, R44, 16777216 ;  /* 0x4b8000002c2cb820 */ /* 0x000fe20000400000 */
[----:B------:R-:W-:Y:S01]  /*6fa0*/  FMUL R61, R65, R60 ;  /* 0x0000003c413d7220 */ /* 0x000fe20000400000 */
[----:B------:R-:W-:Y:S01]  /*6fb0*/  FFMA.FTZ R11, R11, 1.4426950216293334961, R12 ;  /* 0x3fb8aa3b0b0b7823 */ /* 0x000fe2000001000c */
[----:B------:R-:W-:Y:S01]  /*6fc0*/  FFMA.FTZ R63, R18, 1.1920928955078125e-07, R63 ;  /* 0x34000000123f7823 */ /* 0x000fe2000001003f */
[----:B------:R-:W-:Y:S01]  /*6fd0*/  FMUL R60, R65, R45 ;  /* 0x0000002d413c7220 */ /* 0x000fe20000400000 */
[----:B------:R-:W-:Y:S01]  /*6fe0*/  FFMA.FTZ R22, R13, 1.4426950216293334961, R22 ;  /* 0x3fb8aa3b0d167823 */ /* 0x000fe20000010016 */
[----:B------:R-:W-:Y:S01]  /*6ff0*/  @P2 MOV R12, 0x7f800000 ;  /* 0x7f800000000c2802 */ /* 0x000fe20000000f00 */
[C---:B------:R-:W-:Y:S01]  /*7000*/  FMUL R14, R65.reuse, R14 ;  /* 0x0000000e410e7220 */ /* 0x040fe20000400000 */
[C---:B------:R-:W-:Y:S01]  /*7010*/  FMUL R45, R65.reuse, R8 ;  /* 0x00000008412d7220 */ /* 0x040fe20000400000 */
[----:B------:R-:W-:Y:S01]  /*7020*/  FMUL R23, R65, R44 ;  /* 0x0000002c41177220 */ /* 0x000fe20000400000 */
[----:B0-----:R-:W-:Y:S01]  /*7030*/  LOP3.LUT R4, R97, 0x1ff, RZ, 0xc0, !PT ;  /* 0x000001ff61047812 */ /* 0x001fe200078ec0ff */
[----:B------:R-:W-:Y:S01]  /*7040*/  FADD R44, R63, R22 ;  /* 0x000000163f2c7221 */ /* 0x000fe20000000000 */
[----:B------:R-:W-:Y:S01]  /*7050*/  @P2 FFMA.FTZ R44, R59, R12, +INF ;  /* 0x7f8000003b2c2423 */ /* 0x000fe2000001000c */
[----:B------:R-:W-:Y:S01]  /*7060*/  F2FP.BF16.F32.PACK_AB R12, R14, R45 ;  /* 0x0000002d0e0c723e */ /* 0x000fe200000010ff */
[----:B------:R-:W-:Y:S01]  /*7070*/  @P1 FMUL R117, R117, 0.25 ;  /* 0x3e80000075751820 */ /* 0x000fe20000400000 */
[----:B------:R-:W-:Y:S01]  /*7080*/  LEA R45, R4, UR8, 0x4 ;  /* 0x00000008042d7c11 */ /* 0x000fe2000f8e20ff */
[----:B------:R-:W-:Y:S01]  /*7090*/  BAR.SYNC.DEFER_BLOCKING 0x0 ;  /* 0x0000000000007b1d */ /* 0x000fe20000010000 */
        /* <DEDUP_REMOVED lines=21> */
[----:B------:R-:W-:Y:S01]  /*71f0*/  @!P3 FMUL R117, R117, 16777216 ;  /* 0x4b8000007575b820 */ /* 0x000fe20000400000 */
[----:B------:R-:W-:Y:S01]  /*7200*/  @!P3 FMUL R116, R116, 16777216 ;  /* 0x4b8000007474b820 */ /* 0x000fe20000400000 */
[----:B------:R-:W0:Y:S01]  /*7210*/  LDS.128 R4, [R45] ;  /* 0x000000002d047984 */ /* 0x000e220000000c00 */
        /* <DEDUP_REMOVED lines=20> */
[----:B------:R-:W-:Y:S01]  /*7360*/  FFMA.FTZ R64, R17, 1.1920928955078125e-07, R64 ;  /* 0x3400000011407823 */ /* 0x000fe20000010040 */
        /* <DEDUP_REMOVED lines=43> */
[----:B------:R-:W-:Y:S01]  /*7620*/  F2FP.BF16.F32.PACK_AB R26, R26, R9 ;  /* 0x000000091a1a723e */ /* 0x000fe200000010ff */
[----:B------:R-:W-:Y:S01]  /*7630*/  FADD R41, R64, R11 ;  /* 0x0000000b40297221 */ /* 0x000fe20000000000 */
[----:B------:R-:W-:-:S02]  /*7640*/  F2FP.BF16.F32.PACK_AB R27, R27, R72 ;  /* 0x000000481b1b723e */ /* 0x000fc400000010ff */
[----:B------:R-:W-:Y:S02]  /*7650*/  F2FP.BF16.F32.PACK_AB R24, R24, R65 ;  /* 0x000000411818723e */ /* 0x000fe400000010ff */
[----:B------:R-:W-:Y:S01]  /*7660*/  F2FP.BF16.F32.PACK_AB R25, R25, R8 ;  /* 0x000000081919723e */ /* 0x000fe200000010ff */
[----:B------:R-:W-:Y:S01]  /*7670*/  BAR.SYNC.DEFER_BLOCKING 0x0 ;  /* 0x0000000000007b1d */ /* 0x000fe20000010000 */
[----:B------:R-:W-:Y:S02]  /*7680*/  ISETP.GE.U32.AND P1, PT, R62, 0x7f800000, PT ;  /* 0x7f8000003e00780c */ /* 0x000fe40003f26070 */
[----:B------:R-:W-:Y:S02]  /*7690*/  F2FP.BF16.F32.PACK_AB R14, R67, R16 ;  /* 0x00000010430e723e */ /* 0x000fe400000010ff */
[----:B------:R-:W-:Y:S02]  /*76a0*/  F2FP.BF16.F32.PACK_AB R20, R52, R23 ;  /* 0x000000173414723e */ /* 0x000fe400000010ff */
[----:B------:R-:W-:Y:S01]  /*76b0*/  F2FP.BF16.F32.PACK_AB R21, R53, R60 ;  /* 0x0000003c3515723e */ /* 0x000fe200000010ff */
[----:B------:R-:W-:Y:S01]  /*76c0*/  IMAD R53, R96, UR5, RZ ;  /* 0x0000000560357c24 */ /* 0x000fe2000f8e02ff */
[----:B------:R-:W-:Y:S01]  /*76d0*/  F2FP.BF16.F32.PACK_AB R22, R54, R57 ;  /* 0x000000393616723e */ /* 0x000fe200000010ff */
[----:B------:R-:W-:Y:S01]  /*76e0*/  USHF.L.U32 UR5, UR4, 0x1, URZ ;  /* 0x0000000104057899 */ /* 0x000fe200080006ff */
[----:B------:R-:W-:Y:S01]  /*76f0*/  F2FP.BF16.F32.PACK_AB R23, R17, R56 ;  /* 0x000000381117723e */ /* 0x000fe200000010ff */
[----:B------:R-:W1:Y:S01]  /*7700*/  LDC R52, c[0x0][0x3e8] ;  /* 0x0000fa00ff347b82 */ /* 0x000e620000000800 */
[----:B------:R-:W-:Y:S01]  /*7710*/  F2FP.BF16.F32.PACK_AB R16, R68, R61 ;  /* 0x0000003d4410723e */ /* 0x000fe200000010ff */
[----:B------:R-:W-:Y:S01]  /*7720*/  @P1 IMAD.MOV.U32 R13, RZ, RZ, 0x7f800000 ;  /* 0x7f800000ff0d1424 */ /* 0x000fe200078e00ff */
[----:B------:R-:W-:-:S02]  /*7730*/  F2FP.BF16.F32.PACK_AB R17, R69, R74 ;  /* 0x0000004a4511723e */ /* 0x000fc400000010ff */
[----:B------:R-:W-:Y:S01]  /*7740*/  F2FP.BF16.F32.PACK_AB R18, R18, R29 ;  /* 0x0000001d1212723e */ /* 0x000fe200000010ff */
[----:B------:R-:W-:Y:S01]  /*7750*/  @P1 FFMA.FTZ R41, R62, R13, +INF ;  /* 0x7f8000003e291423 */ /* 0x000fe2000001000d */
[----:B------:R-:W-:Y:S01]  /*7760*/  F2FP.BF16.F32.PACK_AB R13, R15, R10 ;  /* 0x0000000a0f0d723e */ /* 0x000fe200000010ff */
[----:B------:R-:W2:Y:S01]  /*7770*/  LDC.64 R56, c[0x0][0x398] ;  /* 0x0000e600ff387b82 */ /* 0x000ea20000000a00 */
[----:B------:R-:W-:Y:S02]  /*7780*/  F2FP.BF16.F32.PACK_AB R15, R66, R71 ;  /* 0x00000047420f723e */ /* 0x000fe400000010ff */
[----:B------:R-:W-:Y:S01]  /*7790*/  F2FP.BF16.F32.PACK_AB R19, R19, R28 ;  /* 0x0000001c1313723e */ /* 0x000fe200000010ff */
[----:B------:R-:W-:Y:S01]  /*77a0*/  STSM.16.M88.4 [R32], R24 ;  /* 0x0000001820007844 */ /* 0x000fe20000000200 */
[----:B------:R-:W-:Y:S02]  /*77b0*/  F2FP.BF16.F32.PACK_AB R28, R84, R73 ;  /* 0x00000049541c723e */ /* 0x000fe400000010ff */
[----:B------:R-:W-:Y:S01]  /*77c0*/  F2FP.BF16.F32.PACK_AB R29, R85, R70 ;  /* 0x00000046551d723e */ /* 0x000fe200000010ff */
[----:B------:R-:W-:Y:S01]  /*77d0*/  BAR.SYNC.DEFER_BLOCKING 0x0 ;  /* 0x0000000000007b1d */ /* 0x000fe20000010000 */
[----:B------:R-:W-:-:S02]  /*77e0*/  F2FP.BF16.F32.PACK_AB R30, R30, R43 ;  /* 0x0000002b1e1e723e */ /* 0x000fc400000010ff */
[----:B------:R-:W-:Y:S02]  /*77f0*/  F2FP.BF16.F32.PACK_AB R31, R31, R42 ;  /* 0x0000002a1f1f723e */ /* 0x000fe400000010ff */
[----:B------:R-:W-:Y:S02]  /*7800*/  SHF.R.U32.HI R43, RZ, 0x8, R97 ;  /* 0x00000008ff2b7819 */ /* 0x000fe40000011661 */
[----:B------:R-:W-:Y:S02]  /*7810*/  F2FP.BF16.F32.PACK_AB R48, R47, R48 ;  /* 0x000000302f30723e */ /* 0x000fe400000010ff */
[----:B------:R-:W-:Y:S02]  /*7820*/  F2FP.BF16.F32.PACK_AB R49, R46, R49 ;  /* 0x000000312e31723e */ /* 0x000fe400000010ff */
[----:B------:R-:W-:Y:S02]  /*7830*/  FSETP.NEU.AND P1, PT, R59, RZ, PT ;  /* 0x000000ff3b00720b */ /* 0x000fe40003f2d000 */
[----:B------:R-:W-:Y:S01]  /*7840*/  FSETP.NEU.AND P0, PT, R62, RZ, PT ;  /* 0x000000ff3e00720b */ /* 0x000fe20003f0d000 */
[----:B------:R-:W3:Y:S01]  /*7850*/  LDS.128 R8, [R45] ;  /* 0x000000002d087984 */ /* 0x000ee20000000c00 */
[----:B------:R-:W-:Y:S06]  /*7860*/  BAR.SYNC.DEFER_BLOCKING 0x0 ;  /* 0x0000000000007b1d */ /* 0x000fec0000010000 */
[----:B------:R-:W-:Y:S02]  /*7870*/  STSM.16.M88.4 [R32], R12 ;  /* 0x0000000c20007844 */ /* 0x000fe40000000200 */
[----:B------:R-:W-:Y:S06]  /*7880*/  BAR.SYNC.DEFER_BLOCKING 0x0 ;  /* 0x0000000000007b1d */ /* 0x000fec0000010000 */
[----:B------:R-:W4:Y:S02]  /*7890*/  LDS.128 R12, [R45] ;  /* 0x000000002d0c7984 */ /* 0x000f240000000c00 */
[----:B------:R-:W-:Y:S06]  /*78a0*/  BAR.SYNC.DEFER_BLOCKING 0x0 ;  /* 0x0000000000007b1d */ /* 0x000fec0000010000 */
[----:B------:R0:W-:Y:S02]  /*78b0*/  STSM.16.M88.4 [R32], R20 ;  /* 0x0000001420007844 */ /* 0x0001e40000000200 */
[----:B------:R-:W-:Y:S01]  /*78c0*/  BAR.SYNC.DEFER_BLOCKING 0x0 ;  /* 0x0000000000007b1d */ /* 0x000fe20000010000 */
[----:B0-----:R-:W-:Y:S01]  /*78d0*/  IMAD.SHL.U32 R21, R53, 0x2, RZ ;  /* 0x0000000235157824 */ /* 0x001fe200078e00ff */
[----:B------:R-:W-:-:S02]  /*78e0*/  F2FP.BF16.F32.PACK_AB R20, R51, R58 ;  /* 0x0000003a3314723e */ /* 0x000fc400000010ff */
[----:B------:R-:W-:Y:S02]  /*78f0*/  F2FP.BF16.F32.PACK_AB R22, R39, R40 ;  /* 0x000000282716723e */ /* 0x000fe400000010ff */
[----:B--2---:R-:W-:Y:S01]  /*7900*/  IADD3 R42, P2, P3, R21, UR5, R56 ;  /* 0x00000005152a7c10 */ /* 0x004fe2000fb5e038 */
[----:B------:R-:W-:Y:S01]  /*7910*/  UIMAD.WIDE UR4, UR4, 0x2, URZ ;  /* 0x00000002040478a5 */ /* 0x000fe2000f8e02ff */
[----:B------:R-:W-:Y:S02]  /*7920*/  F2FP.BF16.F32.PACK_AB R21, R50, R55 ;  /* 0x000000373215723e */ /* 0x000fe400000010ff */
[----:B------:R-:W-:Y:S01]  /*7930*/  F2FP.BF16.F32.PACK_AB R23, R37, R38 ;  /* 0x000000262517723e */ /* 0x000fe200000010ff */
[----:B------:R-:W-:Y:S01]  /*7940*/  IMAD.HI R38, R53, 0x2, RZ ;  /* 0x0000000235267827 */ /* 0x000fe200078e02ff */
[----:B------:R-:W-:Y:S01]  /*7950*/  SGXT.U32 R39, R43, 0x1 ;  /* 0x000000012b27781a */ /* 0x000fe20000000000 */
[----:B------:R-:W0:Y:S01]  /*7960*/  LDS.128 R24, [R45] ;  /* 0x000000002d187984 */ /* 0x000e220000000c00 */
[----:B------:R-:W-:-:S02]  /*7970*/  F2FP.BF16.F32.PACK_AB R50, R36, R33 ;  /* 0x000000212432723e */ /* 0x000fc400000010ff */
[----:B------:R-:W-:Y:S01]  /*7980*/  F2FP.BF16.F32.PACK_AB R51, R35, R34 ;  /* 0x000000222333723e */ /* 0x000fe200000010ff */
[----:B------:R-:W-:Y:S01]  /*7990*/  BAR.SYNC.DEFER_BLOCKING 0x0 ;  /* 0x0000000000007b1d */ /* 0x000fe20000010000 */
[----:B-1----:R-:W-:Y:S01]  /*79a0*/  IMAD R39, R39, R52, RZ ;  /* 0x0000003427277224 */ /* 0x002fe200078e02ff */
[----:B------:R-:W-:Y:S02]  /*79b0*/  IADD3.X R37, PT, PT, R38, UR5, R57, P2, P3 ;  /* 0x0000000526257c10 */ /* 0x000fe400097e6439 */
[----:B------:R-:W-:Y:S01]  /*79c0*/  PRMT R36, R4, 0x7632, R36 ;  /* 0x0000763204247816 */ /* 0x000fe20000000024 */
[C---:B------:R-:W-:Y:S01]  /*79d0*/  IMAD R43, R52.reuse, 0x2, R39 ;  /* 0x00000002342b7824 */ /* 0x040fe200078e0227 */
[-C--:B------:R-:W-:Y:S01]  /*79e0*/  LEA R38, P2, R39, R42.reuse, 0x1 ;  /* 0x0000002a27267211 */ /* 0x080fe200078408ff */
[----:B------:R-:W1:Y:S01]  /*79f0*/  LDCU UR4, c[0x0][0x3ec] ;  /* 0x00007d80ff0477ac */ /* 0x000e620008000800 */
[----:B------:R-:W-:Y:S01]  /*7a00*/  PRMT R40, R5, 0x7632, R40 ;  /* 0x0000763205287816 */ /* 0x000fe20000000028 */
[----:B------:R-:W-:Y:S01]  /*7a10*/  IMAD R33, R52, 0x2, R43 ;  /* 0x0000000234217824 */ /* 0x000fe200078e022b */
[----:B------:R-:W-:-:S02]  /*7a20*/  LEA R34, P3, R43, R42, 0x1 ;  /* 0x0000002a2b227211 */ /* 0x000fc400078608ff */
[-C--:B------:R-:W-:Y:S02]  /*7a30*/  LEA.HI.X.SX32 R39, R39, R37.reuse, 0x1, P2 ;  /* 0x0000002527277211 */ /* 0x080fe400010f0eff */
[-C--:B------:R-:W-:Y:S02]  /*7a40*/  LEA R46, P2, R33, R42.reuse, 0x1 ;  /* 0x0000002a212e7211 */ /* 0x080fe400078408ff */
[----:B------:R-:W-:Y:S02]  /*7a50*/  LEA.HI.X.SX32 R35, R43, R37, 0x1, P3 ;  /* 0x000000252b237211 */ /* 0x000fe400018f0eff */
[C---:B------:R-:W-:Y:S02]  /*7a60*/  LEA R43, R52.reuse, R33, 0x1 ;  /* 0x00000021342b7211 */ /* 0x040fe400078e08ff */
[-C--:B------:R-:W-:Y:S02]  /*7a70*/  LEA.HI.X.SX32 R47, R33, R37.reuse, 0x1, P2 ;  /* 0x00000025212f7211 */ /* 0x080fe400010f0eff */
[C---:B------:R-:W-:Y:S01]  /*7a80*/  LEA R54, P2, R43.reuse, R42, 0x1 ;  /* 0x0000002a2b367211 */ /* 0x040fe200078408ff */
[C---:B------:R-:W-:Y:S01]  /*7a90*/  IMAD R33, R52.reuse, 0x2, R43 ;  /* 0x0000000234217824 */ /* 0x040fe200078e022b */
[----:B------:R-:W-:Y:S01]  /*7aa0*/  STSM.16.M88.4 [R32], R16 ;  /* 0x0000001020007844 */ /* 0x000fe20000000200 */
[----:B-1----:R-:W-:Y:S01]  /*7ab0*/  UIMAD UR4, UR9, UR4, URZ ;  /* 0x00000004090472a4 */ /* 0x002fe2000f8e02ff */
[----:B------:R-:W-:Y:S01]  /*7ac0*/  LEA.HI.X.SX32 R55, R43, R37, 0x1, P2 ;  /* 0x000000252b377211 */ /* 0x000fe200010f0eff */
[----:B------:R-:W-:Y:S01]  /*7ad0*/  IMAD R43, R52, 0x2, R33 ;  /* 0x00000002342b7824 */ /* 0x000fe200078e0221 */
[----:B------:R-:W-:Y:S01]  /*7ae0*/  BAR.SYNC.DEFER_BLOCKING 0x0 ;  /* 0x0000000000007b1d */ /* 0x000fe20000010000 */
[----:B------:R-:W-:-:S02]  /*7af0*/  USHF.L.U32 UR6, UR4, 0x2, URZ ;  /* 0x0000000204067899 */ /* 0x000fc400080006ff */
[----:B------:R-:W-:-:S03]  /*7b00*/  UIMAD.WIDE UR4, UR4, 0x4, URZ ;  /* 0x00000004040478a5 */ /* 0x000fc6000f8e02ff */
[----:B------:R-:W1:Y:S02]  /*7b10*/  LDS.128 R16, [R45] ;  /* 0x000000002d107984 */ /* 0x000e640000000c00 */
[----:B------:R-:W-:Y:S06]  /*7b20*/  BAR.SYNC.DEFER_BLOCKING 0x0 ;  /* 0x0000000000007b1d */ /* 0x000fec0000010000 */
[----:B------:R-:W-:Y:S02]  /*7b30*/  STSM.16.M88.4 [R32], R28 ;  /* 0x0000001c20007844 */ /* 0x000fe40000000200 */
[----:B------:R-:W-:Y:S06]  /*7b40*/  BAR.SYNC.DEFER_BLOCKING 0x0 ;  /* 0x0000000000007b1d */ /* 0x000fec0000010000 */
[----:B------:R-:W2:Y:S02]  /*7b50*/  LDS.128 R28, [R45] ;  /* 0x000000002d1c7984 */ /* 0x000ea40000000c00 */
[----:B------:R-:W-:Y:S06]  /*7b60*/  BAR.SYNC.DEFER_BLOCKING 0x0 ;  /* 0x0000000000007b1d */ /* 0x000fec0000010000 */
[----:B------:R-:W-:Y:S02]  /*7b70*/  STSM.16.M88.4 [R32], R20 ;  /* 0x0000001420007844 */ /* 0x000fe40000000200 */
[----:B------:R-:W-:Y:S06]  /*7b80*/  BAR.SYNC.DEFER_BLOCKING 0x0 ;  /* 0x0000000000007b1d */ /* 0x000fec0000010000 */
[----:B------:R-:W-:Y:S02]  /*7b90*/  LDS.128 R20, [R45] ;  /* 0x000000002d147984 */ /* 0x000fe40000000c00 */
[----:B------:R-:W-:Y:S06]  /*7ba0*/  BAR.SYNC.DEFER_BLOCKING 0x0 ;  /* 0x0000000000007b1d */ /* 0x000fec0000010000 */
[----:B------:R0:W-:Y:S02]  /*7bb0*/  STSM.16.M88.4 [R32], R48 ;  /* 0x0000003020007844 */ /* 0x0001e40000000200 */
[----:B------:R-:W-:Y:S01]  /*7bc0*/  BAR.SYNC.DEFER_BLOCKING 0x0 ;  /* 0x0000000000007b1d */ /* 0x000fe20000010000 */
[----:B0-----:R-:W-:-:S02]  /*7bd0*/  LEA R32, P2, R33, R42, 0x1 ;  /* 0x0000002a21207211 */ /* 0x001fc400078408ff */
[----:B------:R-:W-:Y:S02]  /*7be0*/  PRMT R48, R6, 0x7632, R48 ;  /* 0x0000763206307816 */ /* 0x000fe40000000030 */
[----:B------:R-:W-:Y:S02]  /*7bf0*/  LEA.HI.X.SX32 R33, R33, R37, 0x1, P2 ;  /* 0x0000002521217211 */ /* 0x000fe400010f0eff */
[----:B------:R-:W-:Y:S01]  /*7c00*/  PRMT R50, R7, 0x7632, R50 ;  /* 0x0000763207327816 */ /* 0x000fe20000000032 */
[----:B------:R0:W-:Y:S04]  /*7c10*/  STG.E.U16 desc[UR14][R38.64], R4 ;  /* 0x0000000426007986 */ /* 0x0001e8000c10150e */
[----:B------:R1:W-:Y:S04]  /*7c20*/  STG.E.U16 desc[UR14][R34.64], R5 ;  /* 0x0000000522007986 */ /* 0x0003e8000c10150e */
[----:B------:R2:W-:Y:S01]  /*7c30*/  STG.E.U16 desc[UR14][R46.64], R6 ;  /* 0x000000062e007986 */ /* 0x0005e2000c10150e */
[----:B0-----:R-:W-:-:S03]  /*7c40*/  LEA R4, P2, R43, R42, 0x1 ;  /* 0x0000002a2b047211 */ /* 0x001fc600078408ff */
[----:B------:R-:W-:Y:S01]  /*7c50*/  STG.E.U16 desc[UR14][R54.64], R7 ;  /* 0x0000000736007986 */ /* 0x000fe2000c10150e */
[C---:B-1----:R-:W-:Y:S01]  /*7c60*/  IMAD R35, R52.reuse, 0x2, R43 ;  /* 0x0000000234237824 */ /* 0x042fe200078e022b */
[----:B------:R-:W-:Y:S02]  /*7c70*/  LEA.HI.X.SX32 R5, R43, R37, 0x1, P2 ;  /* 0x000000252b057211 */ /* 0x000fe400010f0eff */
[----:B------:R3:W-:Y:S02]  /*7c80*/  STG.E.U16 desc[UR14][R32.64], R36 ;  /* 0x0000002420007986 */ /* 0x0007e4000c10150e */
[C---:B------:R-:W-:Y:S02]  /*7c90*/  LEA R39, R52.reuse, R35, 0x1 ;  /* 0x0000002334277211 */ /* 0x040fe400078e08ff */
[----:B------:R0:W-:Y:S01]  /*7ca0*/  STG.E.U16 desc[UR14][R4.64], R40 ;  /* 0x0000002804007986 */ /* 0x0001e2000c10150e */
[----:B------:R-:W-:Y:S02]  /*7cb0*/  LEA R34, P2, R35, R42, 0x1 ;  /* 0x0000002a23227211 */ /* 0x000fe400078408ff */
[----:B------:R-:W-:-:S02]  /*7cc0*/  IMAD R43, R52, 0x2, R39 ;  /* 0x00000002342b7824 */ /* 0x000fc400078e0227 */
[-C--:B------:R-:W-:Y:S02]  /*7cd0*/  LEA.HI.X.SX32 R35, R35, R37.reuse, 0x1, P2 ;  /* 0x0000002523237211 */ /* 0x080fe400010f0eff */
[-C--:B------:R-:W-:Y:S01]  /*7ce0*/  LEA R38, P2, R39, R42.reuse, 0x1 ;  /* 0x0000002a27267211 */ /* 0x080fe200078408ff */
[C---:B--2---:R-:W-:Y:S01]  /*7cf0*/  IMAD R47, R52.reuse, 0x2, R43 ;  /* 0x00000002342f7824 */ /* 0x044fe200078e022b */
[----:B---3--:R-:W-:Y:S01]  /*7d00*/  PRMT R36, R9, 0x7632, R36 ;  /* 0x0000763209247816 */ /* 0x008fe20000000024 */
[----:B------:R-:W-:Y:S01]  /*7d10*/  STG.E.U16 desc[UR14][R34.64], R48 ;  /* 0x0000003022007986 */ /* 0x000fe2000c10150e */
[-C--:B------:R-:W-:Y:S01]  /*7d20*/  LEA.HI.X.SX32 R39, R39, R37.reuse, 0x1, P2 ;  /* 0x0000002527277211 */ /* 0x080fe200010f0eff */
[----:B------:R-:W-:Y:S01]  /*7d30*/  IMAD R49, R52, 0x2, R47 ;  /* 0x0000000234317824 */ /* 0x000fe200078e022f */
[----:B------:R-:W-:Y:S02]  /*7d40*/  LEA R6, P2, R43, R42, 0x1 ;  /* 0x0000002a2b067211 */ /* 0x000fe400078408ff */
[----:B0-----:R-:W-:Y:S01]  /*7d50*/  PRMT R40, R11, 0x7632, R40 ;  /* 0x000076320b287816 */ /* 0x001fe20000000028 */
[----:B------:R0:W-:Y:S01]  /*7d60*/  STG.E.U16 desc[UR14][R38.64], R50 ;  /* 0x0000003226007986 */ /* 0x0001e2000c10150e */
[----:B------:R-:W-:-:S02]  /*7d70*/  LEA.HI.X.SX32 R7, R43, R37, 0x1, P2 ;  /* 0x000000252b077211 */ /* 0x000fc400010f0eff */
[-C--:B------:R-:W-:Y:S02]  /*7d80*/  LEA R32, P2, R47, R42.reuse, 0x1 ;  /* 0x0000002a2f207211 */ /* 0x080fe400078408ff */
[-C--:B------:R-:W-:Y:S01]  /*7d90*/  LEA R46, P3, R49, R42.reuse, 0x1 ;  /* 0x0000002a312e7211 */ /* 0x080fe200078608ff */
[----:B------:R-:W-:Y:S01]  /*7da0*/  STG.E.U16 desc[UR14][R6.64], R8 ;  /* 0x0000000806007986 */ /* 0x000fe2000c10150e */
[C---:B------:R-:W-:Y:S02]  /*7db0*/  LEA R43, R52.reuse, R49, 0x1 ;  /* 0x00000031342b7211 */ /* 0x040fe400078e08ff */
[-C--:B------:R-:W-:Y:S02]  /*7dc0*/  LEA.HI.X.SX32 R33, R47, R37.reuse, 0x1, P2 ;  /* 0x000000252f217211 */ /* 0x080fe400010f0eff */
[-C--:B------:R-:W-:Y:S01]  /*7dd0*/  LEA.HI.X.SX32 R47, R49, R37.reuse, 0x1, P3 ;  /* 0x00000025312f7211 */ /* 0x080fe200018f0eff */
[----:B------:R-:W-:Y:S01]  /*7de0*/  IMAD R49, R52, 0x2, R43 ;  /* 0x0000000234317824 */ /* 0x000fe200078e022b */
[CC--:B------:R-:W-:Y:S01]  /*7df0*/  LEA R4, P2, R43.reuse, R42.reuse, 0x1 ;  /* 0x0000002a2b047211 */ /* 0x0c0fe200078408ff */
[----:B------:R1:W-:Y:S01]  /*7e00*/  STG.E.U16 desc[UR14][R32.64], R9 ;  /* 0x0000000920007986 */ /* 0x0003e2000c10150e */
[----:B0-----:R-:W-:Y:S01]  /*7e10*/  PRMT R38, R10, 0x7632, R38 ;  /* 0x000076320a267816 */ /* 0x001fe20000000026 */
[C---:B------:R-:W-:Y:S01]  /*7e20*/  IMAD R51, R52.reuse, 0x2, R49 ;  /* 0x0000000234337824 */ /* 0x040fe200078e0231 */
[----:B------:R-:W-:Y:S01]  /*7e30*/  LEA.HI.X.SX32 R5, R43, R37, 0x1, P2 ;  /* 0x000000252b057211 */ /* 0x000fe200010f0eff */
[----:B------:R0:W-:Y:S01]  /*7e40*/  STG.E.U16 desc[UR14][R46.64], R10 ;  /* 0x0000000a2e007986 */ /* 0x0001e2000c10150e */
[----:B------:R-:W-:Y:S01]  /*7e50*/  LEA R34, P2, R49, R42, 0x1 ;  /* 0x0000002a31227211 */ /* 0x000fe200078408ff */
[----:B------:R-:W-:-:S02]  /*7e60*/  IMAD R39, R52, 0x2, R51 ;  /* 0x0000000234277824 */ /* 0x000fc400078e0233 */
[----:B------:R-:W-:Y:S01]  /*7e70*/  STG.E.U16 desc[UR14][R4.64], R11 ;  /* 0x0000000b04007986 */ /* 0x000fe2000c10150e */
[----:B------:R-:W-:Y:S02]  /*7e80*/  LEA.HI.X.SX32 R35, R49, R37, 0x1, P2 ;  /* 0x0000002531237211 */ /* 0x000fe400010f0eff */
[----:B------:R-:W-:Y:S02]  /*7e90*/  LEA R43, R52, R39, 0x1 ;  /* 0x00000027342b7211 */ /* 0x000fe400078e08ff */
[----:B-1----:R-:W-:Y:S02]  /*7ea0*/  PRMT R33, R8, 0x7632, R33 ;  /* 0x0000763208217816 */ /* 0x002fe40000000021 */
[-C--:B------:R-:W-:Y:S01]  /*7eb0*/  LEA R8, P3, R39, R42.reuse, 0x1 ;  /* 0x0000002a27087211 */ /* 0x080fe200078608ff */
[C---:B------:R-:W-:Y:S01]  /*7ec0*/  IMAD R53, R52.reuse, 0x2, R43 ;  /* 0x0000000234357824 */ /* 0x040fe200078e022b */
[----:B------:R-:W-:Y:S01]  /*7ed0*/  LEA R6, P2, R51, R42, 0x1 ;  /* 0x0000002a33067211 */ /* 0x000fe200078408ff */
[----:B------:R1:W-:Y:S01]  /*7ee0*/  STG.E.U16 desc[UR14][R34.64], R33 ;  /* 0x0000002122007986 */ /* 0x0003e2000c10150e */
[-C--:B------:R-:W-:Y:S01]  /*7ef0*/  LEA.HI.X.SX32 R9, R39, R37.reuse, 0x1, P3 ;  /* 0x0000002527097211 */ /* 0x080fe200018f0eff */
[----:B0-----:R-:W-:Y:S01]  /*7f00*/  IMAD R47, R52, 0x2, R53 ;  /* 0x00000002342f7824 */ /* 0x001fe200078e0235 */
[----:B------:R-:W-:-:S02]  /*7f10*/  LEA.HI.X.SX32 R7, R51, R37, 0x1, P2 ;  /* 0x0000002533077211 */ /* 0x000fc400010f0eff */
[CC--:B------:R-:W-:Y:S01]  /*7f20*/  LEA R32, P2, R43.reuse, R42.reuse, 0x1 ;  /* 0x0000002a2b207211 */ /* 0x0c0fe200078408ff */
[C---:B------:R-:W-:Y:S02]  /*7f30*/  IMAD R49, R52.reuse, 0x2, R47 ;  /* 0x0000000234317824 */ /* 0x040fe400078e022f */
[----:B------:R0:W-:Y:S03]  /*7f40*/  STG.E.U16 desc[UR14][R6.64], R36 ;  /* 0x0000002406007986 */ /* 0x0001e6000c10150e */
[C---:B------:R-:W-:Y:S01]  /*7f50*/  LEA R39, R52.reuse, R49, 0x1 ;  /* 0x0000003134277211 */ /* 0x040fe200078e08ff */
[----:B------:R2:W-:Y:S01]  /*7f60*/  STG.E.U16 desc[UR14][R8.64], R38 ;  /* 0x0000002608007986 */ /* 0x0005e2000c10150e */
[-C--:B-1----:R-:W-:Y:S02]  /*7f70*/  LEA.HI.X.SX32 R33, R43, R37.reuse, 0x1, P2 ;  /* 0x000000252b217211 */ /* 0x082fe400010f0eff */
[-C--:B------:R-:W-:Y:S01]  /*7f80*/  LEA R4, P2, R53, R42.reuse, 0x1 ;  /* 0x0000002a35047211 */ /* 0x080fe200078408ff */
[C---:B------:R-:W-:Y:S01]  /*7f90*/  IMAD R51, R52.reuse, 0x2, R39 ;  /* 0x0000000234337824 */ /* 0x040fe200078e0227 */
[-C--:B------:R-:W-:Y:S01]  /*7fa0*/  LEA R34, P3, R49, R42.reuse, 0x1 ;  /* 0x0000002a31227211 */ /* 0x080fe200078608ff */
[----:B------:R1:W-:Y:S01]  /*7fb0*/  STG.E.U16 desc[UR14][R32.64], R40 ;  /* 0x0000002820007986 */ /* 0x0003e2000c10150e */
[----:B------:R-:W-:Y:S01]  /*7fc0*/  LEA.HI.X.SX32 R5, R53, R37, 0x1, P2 ;  /* 0x0000002535057211 */ /* 0x000fe200010f0eff */
[----:B------:R-:W-:Y:S01]  /*7fd0*/  IMAD R43, R52, 0x2, R51 ;  /* 0x00000002342b7824 */ /* 0x000fe200078e0233 */
[----:B------:R-:W-:-:S02]  /*7fe0*/  LEA R10, P2, R47, R42, 0x1 ;  /* 0x0000002a2f0a7211 */ /* 0x000fc400078408ff */
[-C--:B------:R-:W-:Y:S01]  /*7ff0*/  LEA.HI.X.SX32 R35, R49, R37.reuse, 0x1, P3 ;  /* 0x0000002531237211 */ /* 0x080fe200018f0eff */
[C---:B------:R-:W-:Y:S01]  /*8000*/  IMAD R53, R52.reuse, 0x2, R43 ;  /* 0x0000000234357824 */ /* 0x040fe200078e022b */
[----:B------:R-:W-:Y:S01]  /*8010*/  LEA.HI.X.SX32 R11, R47, R37, 0x1, P2 ;  /* 0x000000252f0b7211 */ /* 0x000fe200010f0eff */
[----:B----4-:R3:W-:Y:S01]  /*8020*/  STG.E.U16 desc[UR14][R4.64], R12 ;  /* 0x0000000c04007986 */ /* 0x0107e2000c10150e */
[CC--:B0-----:R-:W-:Y:S02]  /*8030*/  LEA R6, P2, R39.reuse, R42.reuse, 0x1 ;  /* 0x0000002a27067211 */ /* 0x0c1fe400078408ff */
[C---:B------:R-:W-:Y:S01]  /*8040*/  LEA R55, R52.reuse, R53, 0x1 ;  /* 0x0000003534377211 */ /* 0x040fe200078e08ff */
[----:B------:R0:W-:Y:S01]  /*8050*/  STG.E.U16 desc[UR14][R10.64], R13 ;  /* 0x0000000d0a007986 */ /* 0x0001e2000c10150e */
[----:B------:R-:W-:Y:S02]  /*8060*/  LEA.HI.X.SX32 R7, R39, R37, 0x1, P2 ;  /* 0x0000002527077211 */ /* 0x000fe400010f0eff */
[----:B--2---:R-:W-:Y:S01]  /*8070*/  LEA R8, P2, R51, R42, 0x1 ;  /* 0x0000002a33087211 */ /* 0x004fe200078408ff */
[----:B------:R-:W-:Y:S01]  /*8080*/  IMAD R47, R52, 0x2, R55 ;  /* 0x00000002342f7824 */ /* 0x000fe200078e0237 */
[----:B------:R2:W-:Y:S01]  /*8090*/  STG.E.U16 desc[UR14][R34.64], R14 ;  /* 0x0000000e22007986 */ /* 0x0005e2000c10150e */
[----:B-1----:R-:W-:-:S02]  /*80a0*/  PRMT R32, R13, 0x7632, R32 ;  /* 0x000076320d207816 */ /* 0x002fc40000000020 */
[C---:B------:R-:W-:Y:S01]  /*80b0*/  IMAD R49, R52.reuse, 0x2, R47 ;  /* 0x0000000234317824 */ /* 0x040fe200078e022f */
[-C--:B------:R-:W-:Y:S01]  /*80c0*/  LEA.HI.X.SX32 R9, R51, R37.reuse, 0x1, P2 ;  /* 0x0000002533097211 */ /* 0x080fe200010f0eff */
[----:B------:R1:W-:Y:S01]  /*80d0*/  STG.E.U16 desc[UR14][R6.64], R15 ;  /* 0x0000000f06007986 */ /* 0x0003e2000c10150e */
[CC--:B---3--:R-:W-:Y:S01]  /*80e0*/  LEA R4, P2, R43.reuse, R42.reuse, 0x1 ;  /* 0x0000002a2b047211 */ /* 0x0c8fe200078408ff */
[----:B------:R-:W-:Y:S01]  /*80f0*/  IMAD R33, R52, 0x2, R49 ;  /* 0x0000000234217824 */ /* 0x000fe200078e0231 */
[----:B0-----:R-:W-:Y:S02]  /*8100*/  PRMT R11, R12, 0x7632, R11 ;  /* 0x000076320c0b7816 */ /* 0x001fe4000000000b */
[----:B------:R-:W-:Y:S02]  /*8110*/  LEA.HI.X.SX32 R5, R43, R37, 0x1, P2 ;  /* 0x000000252b057211 */ /* 0x000fe400010f0eff */
[----:B------:R-:W-:Y:S01]  /*8120*/  LEA R39, R52, R33, 0x1 ;  /* 0x0000002134277211 */ /* 0x000fe200078e08ff */
[----:B------:R0:W-:Y:S01]  /*8130*/  STG.E.U16 desc[UR14][R8.64], R11 ;  /* 0x0000000b08007986 */ /* 0x0001e2000c10150e */
[----:B------:R-:W-:-:S02]  /*8140*/  LEA R10, P3, R53, R42, 0x1 ;  /* 0x0000002a350a7211 */ /* 0x000fc400078608ff */
[CC--:B------:R-:W-:Y:S01]  /*8150*/  LEA R12, P2, R55.reuse, R42.reuse, 0x1 ;  /* 0x0000002a370c7211 */ /* 0x0c0fe200078408ff */
[----:B------:R-:W-:Y:S01]  /*8160*/  IMAD R57, R52, 0x2, R39 ;  /* 0x0000000234397824 */ /* 0x000fe200078e0227 */
[----:B------:R-:W-:Y:S01]  /*8170*/  PRMT R36, R14, 0x7632, R36 ;  /* 0x000076320e247816 */ /* 0x000fe20000000024 */
[----:B------:R3:W-:Y:S01]  /*8180*/  STG.E.U16 desc[UR14][R4.64], R32 ;  /* 0x0000002004007986 */ /* 0x0007e2000c10150e */
[-C--:B------:R-:W-:Y:S01]  /*8190*/  LEA.HI.X.SX32 R13, R55, R37.reuse, 0x1, P2 ;  /* 0x00000025370d7211 */ /* 0x080fe200010f0eff */
[C---:B--2---:R-:W-:Y:S01]  /*81a0*/  IMAD R35, R52.reuse, 0x2, R57 ;  /* 0x0000000234237824 */ /* 0x044fe200078e0239 */
[----:B-1----:R-:W-:Y:S02]  /*81b0*/  LEA R6, P2, R47, R42, 0x1 ;  /* 0x0000002a2f067211 */ /* 0x002fe400078408ff */
[----:B------:R-:W-:Y:S01]  /*81c0*/  PRMT R38, R15, 0x7632, R38 ;  /* 0x000076320f267816 */ /* 0x000fe20000000026 */
[----:B------:R-:W-:Y:S01]  /*81d0*/  IMAD R51, R52, 0x2, R35 ;  /* 0x0000000234337824 */ /* 0x000fe200078e0223 */
[----:B0-----:R-:W-:-:S02]  /*81e0*/  LEA.HI.X.SX32 R11, R53, R37, 0x1, P3 ;  /* 0x00000025350b7211 */ /* 0x001fc400018f0eff */
[----:B------:R-:W-:Y:S02]  /*81f0*/  LEA.HI.X.SX32 R7, R47, R37, 0x1, P2 ;  /* 0x000000252f077211 */ /* 0x000fe400010f0eff */
[C---:B------:R-:W-:Y:S01]  /*8200*/  LEA R43, R52.reuse, R51, 0x1 ;  /* 0x00000033342b7211 */ /* 0x040fe200078e08ff */
[----:B------:R0:W-:Y:S01]  /*8210*/  STG.E.U16 desc[UR14][R10.64], R36 ;  /* 0x000000240a007986 */ /* 0x0001e2000c10150e */
[-C--:B------:R-:W-:Y:S02]  /*8220*/  LEA R14, P3, R33, R42.reuse, 0x1 ;  /* 0x0000002a210e7211 */ /* 0x080fe400078608ff */
[-C--:B------:R-:W-:Y:S01]  /*8230*/  LEA R8, P2, R49, R42.reuse, 0x1 ;  /* 0x0000002a31087211 */ /* 0x080fe200078408ff */
[C---:B------:R-:W-:Y:S01]  /*8240*/  IMAD R53, R52.reuse, 0x2, R43 ;  /* 0x0000000234357824 */ /* 0x040fe200078e022b */
[-C--:B------:R-:W-:Y:S01]  /*8250*/  LEA.HI.X.SX32 R15, R33, R37.reuse, 0x1, P3 ;  /* 0x00000025210f7211 */ /* 0x080fe200018f0eff */
[----:B------:R1:W-:Y:S01]  /*8260*/  STG.E.U16 desc[UR14][R12.64], R38 ;  /* 0x000000260c007986 */ /* 0x0003e2000c10150e */
[----:B------:R-:W-:Y:S01]  /*8270*/  LEA.HI.X.SX32 R9, R49, R37, 0x1, P2 ;  /* 0x0000002531097211 */ /* 0x000fe200010f0eff */
[----:B------:R-:W-:Y:S01]  /*8280*/  IMAD R55, R52, 0x2, R53 ;  /* 0x0000000234377824 */ /* 0x000fe200078e0235 */
[----:B---3--:R-:W-:Y:S01]  /*8290*/  PRMT R5, R24, 0x7632, R5 ;  /* 0x0000763218057816 */ /* 0x008fe20000000005 */
[----:B------:R2:W-:Y:S01]  /*82a0*/  STG.E.U16 desc[UR14][R6.64], R24 ;  /* 0x0000001806007986 */ /* 0x0005e2000c10150e */
[----:B------:R-:W-:Y:S01]  /*82b0*/  PRMT R40, R27, 0x7632, R40 ;  /* 0x000076321b287816 */ /* 0x000fe20000000028 */
[----:B------:R-:W-:Y:S01]  /*82c0*/  IMAD R47, R52, 0x2, R55 ;  /* 0x00000002342f7824 */ /* 0x000fe200078e0237 */
[----:B0-----:R-:W-:Y:S01]  /*82d0*/  LEA R10, P2, R39, R42, 0x1 ;  /* 0x0000002a270a7211 */ /* 0x001fe200078408ff */
[----:B------:R0:W-:Y:S01]  /*82e0*/  STG.E.U16 desc[UR14][R8.64], R25 ;  /* 0x0000001908007986 */ /* 0x0001e2000c10150e */
[----:B------:R-:W-:-:S02]  /*82f0*/  PRMT R36, R26, 0x7632, R36 ;  /* 0x000076321a247816 */ /* 0x000fc40000000024 */
[C---:B------:R-:W-:Y:S01]  /*8300*/  LEA R59, R52.reuse, R47, 0x1 ;  /* 0x0000002f343b7211 */ /* 0x040fe200078e08ff */
[----:B------:R3:W-:Y:S01]  /*8310*/  STG.E.U16 desc[UR14][R14.64], R26 ;  /* 0x0000001a0e007986 */ /* 0x0007e2000c10150e */
[-C--:B------:R-:W-:Y:S02]  /*8320*/  LEA.HI.X.SX32 R11, R39, R37.reuse, 0x1, P2 ;  /* 0x00000025270b7211 */ /* 0x080fe400010f0eff */
[-C--:B-1----:R-:W-:Y:S01]  /*8330*/  LEA R12, P2, R57, R42.reuse, 0x1 ;  /* 0x0000002a390c7211 */ /* 0x082fe200078408ff */
[C---:B------:R-:W-:Y:S01]  /*8340*/  IMAD R33, R52.reuse, 0x2, R59 ;  /* 0x0000000234217824 */ /* 0x040fe200078e023b */
[----:B--2---:R-:W-:Y:S01]  /*8350*/  PRMT R7, R25, 0x7632, R7 ;  /* 0x0000763219077816 */ /* 0x004fe20000000007 */
[----:B------:R-:W-:Y:S01]  /*8360*/  STG.E.U16 desc[UR14][R10.64], R27 ;  /* 0x0000001b0a007986 */ /* 0x000fe2000c10150e */
[----:B------:R-:W-:Y:S01]  /*8370*/  LEA.HI.X.SX32 R13, R57, R37, 0x1, P2 ;  /* 0x00000025390d7211 */ /* 0x000fe200010f0eff */
[----:B------:R-:W-:Y:S01]  /*8380*/  IMAD R49, R52, 0x2, R33 ;  /* 0x0000000234317824 */ /* 0x000fe200078e0221 */
[----:B0-----:R-:W-:-:S02]  /*8390*/  LEA R8, P4, R53, R42, 0x1 ;  /* 0x0000002a35087211 */ /* 0x001fc400078808ff */
[-C--:B------:R-:W-:Y:S01]  /*83a0*/  LEA R4, P2, R51, R42.reuse, 0x1 ;  /* 0x0000002a33047211 */ /* 0x080fe200078408ff */
[C---:B------:R-:W-:Y:S01]  /*83b0*/  IMAD R61, R52.reuse, 0x2, R49 ;  /* 0x00000002343d7824 */ /* 0x040fe200078e0231 */
[-C--:B---3--:R-:W-:Y:S01]  /*83c0*/  LEA R14, P3, R35, R42.reuse, 0x1 ;  /* 0x0000002a230e7211 */ /* 0x088fe200078608ff */
[----:B------:R0:W-:Y:S01]  /*83d0*/  STG.E.U16 desc[UR14][R12.64], R5 ;  /* 0x000000050c007986 */ /* 0x0001e2000c10150e */
[----:B------:R-:W-:Y:S02]  /*83e0*/  LEA.HI.X.SX32 R9, R53, R37, 0x1, P4 ;  /* 0x0000002535097211 */ /* 0x000fe400020f0eff */
[C---:B------:R-:W-:Y:S02]  /*83f0*/  LEA R63, R52.reuse, R61, 0x1 ;  /* 0x0000003d343f7211 */ /* 0x040fe400078e08ff */
[----:B------:R-:W-:Y:S02]  /*8400*/  LEA.HI.X.SX32 R15, R35, R37, 0x1, P3 ;  /* 0x00000025230f7211 */ /* 0x000fe400018f0eff */
[----:B------:R-:W-:Y:S01]  /*8410*/  LEA R6, P3, R43, R42, 0x1 ;  /* 0x0000002a2b067211 */ /* 0x000fe200078608ff */
[----:B------:R-:W-:-:S02]  /*8420*/  IMAD R65, R52, 0x2, R63 ;  /* 0x0000000234417824 */ /* 0x000fc400078e023f */
[----:B------:R1:W-:Y:S02]  /*8430*/  STG.E.U16 desc[UR14][R14.64], R7 ;  /* 0x000000070e007986 */ /* 0x0003e4000c10150e */
[C---:B------:R-:W-:Y:S01]  /*8440*/  IMAD R57, R52.reuse, 0x2, R65 ;  /* 0x0000000234397824 */ /* 0x040fe200078e0241 */
[-C--:B0-----:R-:W-:Y:S02]  /*8450*/  LEA.HI.X.SX32 R5, R51, R37.reuse, 0x1, P2 ;  /* 0x0000002533057211 */ /* 0x081fe400010f0eff */
[C---:B------:R-:W-:Y:S01]  /*8460*/  LEA R10, P2, R55.reuse, R42, 0x1 ;  /* 0x0000002a370a7211 */ /* 0x040fe200078408ff */
[C---:B------:R-:W-:Y:S02]  /*8470*/  IMAD R67, R52.reuse, 0x2, R57 ;  /* 0x0000000234437824 */ /* 0x040fe400078e0239 */
[----:B------:R-:W-:Y:S01]  /*8480*/  STG.E.U16 desc[UR14][R4.64], R36 ;  /* 0x0000002404007986 */ /* 0x000fe2000c10150e */
[----:B------:R-:W-:Y:S02]  /*8490*/  LEA.HI.X.SX32 R11, R55, R37, 0x1, P2 ;  /* 0x00000025370b7211 */ /* 0x000fe400010f0eff */
[----:B------:R-:W-:-:S02]  /*84a0*/  LEA R69, R52, R67, 0x1 ;  /* 0x0000004334457211 */ /* 0x000fc400078e08ff */
[-C--:B-1----:R-:W-:Y:S02]  /*84b0*/  LEA.HI.X.SX32 R7, R43, R37.reuse, 0x1, P3 ;  /* 0x000000252b077211 */ /* 0x082fe400018f0eff */
[-C--:B------:R-:W-:Y:S01]  /*84c0*/  LEA R12, P3, R47, R42.reuse, 0x1 ;  /* 0x0000002a2f0c7211 */ /* 0x080fe200078608ff */
[C---:B------:R-:W-:Y:S01]  /*84d0*/  IMAD R71, R52.reuse, 0x2, R69 ;  /* 0x0000000234477824 */ /* 0x040fe200078e0245 */
[-C--:B------:R-:W-:Y:S01]  /*84e0*/  LEA R24, P2, R33, R42.reuse, 0x1 ;  /* 0x0000002a21187211 */ /* 0x080fe200078408ff */
[----:B------:R-:W-:Y:S01]  /*84f0*/  STG.E.U16 desc[UR14][R6.64], R40 ;  /* 0x0000002806007986 */ /* 0x000fe2000c10150e */
[-C--:B------:R-:W-:Y:S01]  /*8500*/  LEA.HI.X.SX32 R13, R47, R37.reuse, 0x1, P3 ;  /* 0x000000252f0d7211 */ /* 0x080fe200018f0eff */
[C---:B------:R-:W-:Y:S01]  /*8510*/  IMAD R43, R52.reuse, 0x2, R71 ;  /* 0x00000002342b7824 */ /* 0x040fe200078e0247 */
[-C--:B------:R-:W-:Y:S01]  /*8520*/  LEA R26, P3, R49, R42.reuse, 0x1 ;  /* 0x0000002a311a7211 */ /* 0x080fe200078608ff */
[----:B------:R-:W0:Y:S01]  /*8530*/  LDS.128 R4, [R45] ;  /* 0x000000002d047984 */ /* 0x000e220000000c00 */
[-C--:B------:R-:W-:Y:S01]  /*8540*/  LEA R14, P4, R59, R42.reuse, 0x1 ;  /* 0x0000002a3b0e7211 */ /* 0x080fe200078808ff */
[----:B------:R-:W-:Y:S01]  /*8550*/  IMAD R53, R52, 0x2, R43 ;  /* 0x0000000234357824 */ /* 0x000fe200078e022b */
[----:B------:R-:W-:Y:S01]  /*8560*/  LEA.HI.X.SX32 R27, R49, R37, 0x1, P3 ;  /* 0x00000025311b7211 */ /* 0x000fe200018f0eff */
[----:B------:R1:W-:Y:S01]  /*8570*/  STG.E.U16 desc[UR14][R8.64], R16 ;  /* 0x0000001008007986 */ /* 0x0003e2000c10150e */
[----:B------:R-:W-:-:S02]  /*8580*/  LEA R46, P3, R65, R42, 0x1 ;  /* 0x0000002a412e7211 */ /* 0x000fc400078608ff */
[C---:B------:R-:W-:Y:S01]  /*8590*/  LEA R73, R52.reuse, R53, 0x1 ;  /* 0x0000003534497211 */ /* 0x040fe200078e08ff */
[----:B------:R-:W-:Y:S01]  /*85a0*/  STG.E.U16 desc[UR14][R10.64], R17 ;  /* 0x000000110a007986 */ /* 0x000fe2000c10150e */
[-C--:B------:R-:W-:Y:S02]  /*85b0*/  LEA.HI.X.SX32 R25, R33, R37.reuse, 0x1, P2 ;  /* 0x0000002521197211 */ /* 0x080fe400010f0eff */
[-C--:B------:R-:W-:Y:S01]  /*85c0*/  LEA R38, P2, R63, R42.reuse, 0x1 ;  /* 0x0000002a3f267211 */ /* 0x080fe200078408ff */
[C---:B------:R-:W-:Y:S01]  /*85d0*/  IMAD R75, R52.reuse, 0x2, R73 ;  /* 0x00000002344b7824 */ /* 0x040fe200078e0249 */
[-C--:B------:R-:W-:Y:S01]  /*85e0*/  LEA.HI.X.SX32 R47, R65, R37.reuse, 0x1, P3 ;  /* 0x00000025412f7211 */ /* 0x080fe200018f0eff */
[----:B------:R2:W-:Y:S01]  /*85f0*/  STG.E.U16 desc[UR14][R12.64], R18 ;  /* 0x000000120c007986 */ /* 0x0005e2000c10150e */
[----:B------:R-:W-:Y:S01]  /*8600*/  LEA R50, P3, R69, R42, 0x1 ;  /* 0x0000002a45327211 */ /* 0x000fe200078608ff */
[----:B------:R-:W-:Y:S01]  /*8610*/  IMAD R77, R52, 0x2, R75 ;  /* 0x00000002344d7824 */ /* 0x000fe200078e024b */
[----:B------:R-:W-:-:S02]  /*8620*/  LEA.HI.X.SX32 R15, R59, R37, 0x1, P4 ;  /* 0x000000253b0f7211 */ /* 0x000fc400020f0eff */
[-C--:B------:R-:W-:Y:S01]  /*8630*/  LEA R32, P4, R61, R42.reuse, 0x1 ;  /* 0x0000002a3d207211 */ /* 0x080fe200078808ff */
[C---:B------:R-:W-:Y:S01]  /*8640*/  IMAD R79, R52.reuse, 0x2, R77 ;  /* 0x00000002344f7824 */ /* 0x040fe200078e024d */
[----:B------:R-:W-:Y:S01]  /*8650*/  LEA.HI.X.SX32 R39, R63, R37, 0x1, P2 ;  /* 0x000000253f277211 */ /* 0x000fe200010f0eff */
[----:B------:R-:W-:Y:S01]  /*8660*/  STG.E.U16 desc[UR14][R14.64], R19 ;  /* 0x000000130e007986 */ /* 0x000fe2000c10150e */
[-C--:B------:R-:W-:Y:S02]  /*8670*/  LEA R48, P2, R67, R42.reuse, 0x1 ;  /* 0x0000002a43307211 */ /* 0x080fe400078408ff */
[C---:B------:R-:W-:Y:S02]  /*8680*/  LEA R81, R52.reuse, R79, 0x1 ;  /* 0x0000004f34517211 */ /* 0x040fe400078e08ff */
[-C--:B------:R-:W-:Y:S02]  /*8690*/  LEA.HI.X.SX32 R51, R69, R37.reuse, 0x1, P3 ;  /* 0x0000002545337211 */ /* 0x080fe400018f0eff */
[----:B------:R-:W-:Y:S01]  /*86a0*/  LEA.HI.X.SX32 R33, R61, R37, 0x1, P4 ;  /* 0x000000253d217211 */ /* 0x000fe200020f0eff */
[----:B------:R-:W-:Y:S01]  /*86b0*/  IMAD R83, R52, 0x2, R81 ;  /* 0x0000000234537824 */ /* 0x000fe200078e0251 */
[----:B------:R-:W-:-:S02]  /*86c0*/  LEA R34, P4, R57, R42, 0x1 ;  /* 0x0000002a39227211 */ /* 0x000fc400078808ff */
[-C--:B------:R-:W-:Y:S01]  /*86d0*/  LEA.HI.X.SX32 R49, R67, R37.reuse, 0x1, P2 ;  /* 0x0000002543317211 */ /* 0x080fe200010f0eff */
[C---:B------:R-:W-:Y:S01]  /*86e0*/  IMAD R69, R52.reuse, 0x2, R83 ;  /* 0x0000000234457824 */ /* 0x040fe200078e0253 */
[-C--:B------:R-:W-:Y:S02]  /*86f0*/  LEA R56, P2, R43, R42.reuse, 0x1 ;  /* 0x0000002a2b387211 */ /* 0x080fe400078408ff */
[-C--:B------:R-:W-:Y:S01]  /*8700*/  LEA.HI.X.SX32 R35, R57, R37.reuse, 0x1, P4 ;  /* 0x0000002539237211 */ /* 0x080fe200020f0eff */
[C---:B------:R-:W-:Y:S01]  /*8710*/  IMAD R85, R52.reuse, 0x2, R69 ;  /* 0x0000000234557824 */ /* 0x040fe200078e0245 */
[----:B------:R-:W-:Y:S02]  /*8720*/  LEA.HI.X.SX32 R57, R43, R37, 0x1, P2 ;  /* 0x000000252b397211 */ /* 0x000fe400010f0eff */
[----:B------:R-:W-:Y:S02]  /*8730*/  LEA R58, P3, R53, R42, 0x1 ;  /* 0x0000002a353a7211 */ /* 0x000fe400078608ff */
[----:B------:R-:W-:-:S02]  /*8740*/  LEA R43, R52, R85, 0x1 ;  /* 0x00000055342b7211 */ /* 0x000fc400078e08ff */
[-C--:B------:R-:W-:Y:S02]  /*8750*/  LEA.HI.X.SX32 R59, R53, R37.reuse, 0x1, P3 ;  /* 0x00000025353b7211 */ /* 0x080fe400018f0eff */
[-C--:B------:R-:W-:Y:S01]  /*8760*/  LEA R54, P4, R71, R42.reuse, 0x1 ;  /* 0x0000002a47367211 */ /* 0x080fe200078808ff */
[C---:B------:R-:W-:Y:S01]  /*8770*/  IMAD R53, R52.reuse, 0x2, R43 ;  /* 0x0000000234357824 */ /* 0x040fe200078e022b */
[-C--:B------:R-:W-:Y:S02]  /*8780*/  LEA R62, P2, R75, R42.reuse, 0x1 ;  /* 0x0000002a4b3e7211 */ /* 0x080fe400078408ff */
[-C--:B------:R-:W-:Y:S01]  /*8790*/  LEA.HI.X.SX32 R55, R71, R37.reuse, 0x1, P4 ;  /* 0x0000002547377211 */ /* 0x080fe200020f0eff */
[C---:B------:R-:W-:Y:S01]  /*87a0*/  IMAD R87, R52.reuse, 0x2, R53 ;  /* 0x0000000234577824 */ /* 0x040fe200078e0235 */
[-C--:B------:R-:W-:Y:S02]  /*87b0*/  LEA R60, P4, R73, R42.reuse, 0x1 ;  /* 0x0000002a493c7211 */ /* 0x080fe400078808ff */
[----:B------:R-:W-:Y:S01]  /*87c0*/  LEA R64, P3, R77, R42, 0x1 ;  /* 0x0000002a4d407211 */ /* 0x000fe200078608ff */
[----:B------:R-:W-:Y:S01]  /*87d0*/  IMAD R89, R52, 0x2, R87 ;  /* 0x0000000234597824 */ /* 0x000fe200078e0257 */
[----:B------:R-:W-:-:S02]  /*87e0*/  LEA.HI.X.SX32 R63, R75, R37, 0x1, P2 ;  /* 0x000000254b3f7211 */ /* 0x000fc400010f0eff */
[-C--:B------:R-:W-:Y:S02]  /*87f0*/  LEA R72, P2, R81, R42.reuse, 0x1 ;  /* 0x0000002a51487211 */ /* 0x080fe400078408ff */
[-C--:B------:R-:W-:Y:S02]  /*8800*/  LEA.HI.X.SX32 R61, R73, R37.reuse, 0x1, P4 ;  /* 0x00000025493d7211 */ /* 0x080fe400020f0eff */
[-C--:B------:R-:W-:Y:S02]  /*8810*/  LEA.HI.X.SX32 R65, R77, R37.reuse, 0x1, P3 ;  /* 0x000000254d417211 */ /* 0x080fe400018f0eff */
[----:B------:R-:W-:Y:S02]  /*8820*/  LEA R70, P3, R83, R42, 0x1 ;  /* 0x0000002a53467211 */ /* 0x000fe400078608ff */
[----:B------:R-:W-:Y:S02]  /*8830*/  LEA.HI.X.SX32 R73, R81, R37, 0x1, P2 ;  /* 0x0000002551497211 */ /* 0x000fe400010f0eff */
[----:B------:R-:W-:-:S02]  /*8840*/  LEA R81, R52, R89, 0x1 ;  /* 0x0000005934517211 */ /* 0x000fc400078e08ff */
[-C--:B------:R-:W-:Y:S02]  /*8850*/  LEA R66, P4, R79, R42.reuse, 0x1 ;  /* 0x0000002a4f427211 */ /* 0x080fe400078808ff */
[-C--:B------:R-:W-:Y:S01]  /*8860*/  LEA.HI.X.SX32 R71, R83, R37.reuse, 0x1, P3 ;  /* 0x0000002553477211 */ /* 0x080fe200018f0eff */
[C---:B------:R-:W-:Y:S01]  /*8870*/  IMAD R91, R52.reuse, 0x2, R81 ;  /* 0x00000002345b7824 */ /* 0x040fe200078e0251 */
[-C--:B------:R-:W-:Y:S02]  /*8880*/  LEA R76, P3, R43, R42.reuse, 0x1 ;  /* 0x0000002a2b4c7211 */ /* 0x080fe400078608ff */
[-C--:B------:R-:W-:Y:S02]  /*8890*/  LEA.HI.X.SX32 R67, R79, R37.reuse, 0x1, P4 ;  /* 0x000000254f437211 */ /* 0x080fe400020f0eff */
[----:B------:R-:W-:Y:S02]  /*88a0*/  LEA R68, P4, R69, R42, 0x1 ;  /* 0x0000002a45447211 */ /* 0x000fe400078808ff */
[-C--:B------:R-:W-:Y:S01]  /*88b0*/  LEA.HI.X.SX32 R77, R43, R37.reuse, 0x1, P3 ;  /* 0x000000252b4d7211 */ /* 0x080fe200018f0eff */
[----:B------:R-:W-:Y:S01]  /*88c0*/  IMAD R43, R52, 0x2, R91 ;  /* 0x00000002342b7824 */ /* 0x000fe200078e025b */
[----:B------:R-:W-:-:S02]  /*88d0*/  LEA.HI.X.SX32 R69, R69, R37, 0x1, P4 ;  /* 0x0000002545457211 */ /* 0x000fc400020f0eff */
[-C--:B------:R-:W-:Y:S01]  /*88e0*/  LEA R78, P2, R85, R42.reuse, 0x1 ;  /* 0x0000002a554e7211 */ /* 0x080fe200078408ff */
[----:B------:R-:W-:Y:S01]  /*88f0*/  IMAD R93, R52, 0x2, R43 ;  /* 0x00000002345d7824 */ /* 0x000fe200078e022b */
[-C--:B------:R-:W-:Y:S02]  /*8900*/  LEA R74, P4, R53, R42.reuse, 0x1 ;  /* 0x0000002a354a7211 */ /* 0x080fe400078808ff */
[-C--:B------:R-:W-:Y:S02]  /*8910*/  LEA.HI.X.SX32 R79, R85, R37.reuse, 0x1, P2 ;  /* 0x00000025554f7211 */ /* 0x080fe400010f0eff */
[----:B------:R-:W-:Y:S02]  /*8920*/  LEA.HI.X.SX32 R75, R53, R37, 0x1, P4 ;  /* 0x00000025354b7211 */ /* 0x000fe400020f0eff */
[-C--:B------:R-:W-:Y:S02]  /*8930*/  LEA R84, P2, R87, R42.reuse, 0x1 ;  /* 0x0000002a57547211 */ /* 0x080fe400078408ff */
[----:B------:R-:W-:-:S02]  /*8940*/  LEA R82, P3, R89, R42, 0x1 ;  /* 0x0000002a59527211 */ /* 0x000fc400078608ff */
[-C--:B------:R-:W-:Y:S02]  /*8950*/  LEA R80, P4, R81, R42.reuse, 0x1 ;  /* 0x0000002a51507211 */ /* 0x080fe400078808ff */
[----:B------:R-:W-:Y:S02]  /*8960*/  LEA R90, R52, R93, 0x1 ;  /* 0x0000005d345a7211 */ /* 0x000fe400078e08ff */
[-C--:B------:R-:W-:Y:S02]  /*8970*/  LEA.HI.X.SX32 R85, R87, R37.reuse, 0x1, P2 ;  /* 0x0000002557557211 */ /* 0x080fe400010f0eff */
[-C--:B------:R-:W-:Y:S02]  /*8980*/  LEA.HI.X.SX32 R83, R89, R37.reuse, 0x1, P3 ;  /* 0x0000002559537211 */ /* 0x080fe400018f0eff */
[----:B------:R-:W-:Y:S02]  /*8990*/  LEA.HI.X.SX32 R81, R81, R37, 0x1, P4 ;  /* 0x0000002551517211 */ /* 0x000fe400020f0eff */
[----:B------:R-:W-:-:S02]  /*89a0*/  LEA R88, P2, R91, R42, 0x1 ;  /* 0x0000002a5b587211 */ /* 0x000fc400078408ff */
[-C--:B------:R-:W-:Y:S02]  /*89b0*/  LEA R52, P3, R43, R42.reuse, 0x1 ;  /* 0x0000002a2b347211 */ /* 0x080fe400078608ff */
[-C--:B------:R-:W-:Y:S02]  /*89c0*/  LEA R86, P4, R93, R42.reuse, 0x1 ;  /* 0x0000002a5d567211 */ /* 0x080fe400078808ff */
[----:B------:R-:W-:Y:S02]  /*89d0*/  LEA R42, P5, R90, R42, 0x1 ;  /* 0x0000002a5a2a7211 */ /* 0x000fe400078a08ff */
[----:B-1----:R-:W-:Y:S02]  /*89e0*/  PRMT R9, R16, 0x7632, R9 ;  /* 0x0000763210097816 */ /* 0x002fe40000000009 */
[-C--:B------:R-:W-:Y:S02]  /*89f0*/  LEA.HI.X.SX32 R53, R43, R37.reuse, 0x1, P3 ;  /* 0x000000252b357211 */ /* 0x080fe400018f0eff */
[----:B--2---:R-:W-:Y:S01]  /*8a00*/  PRMT R13, R17, 0x7632, R13 ;  /* 0x00007632110d7816 */ /* 0x004fe2000000000d */
[----:B------:R1:W-:Y:S01]  /*8a10*/  STG.E.U16 desc[UR14][R24.64], R9 ;  /* 0x0000000918007986 */ /* 0x0003e2000c10150e */
[----:B------:R-:W-:-:S02]  /*8a20*/  LEA.HI.X.SX32 R89, R91, R37, 0x1, P2 ;  /* 0x000000255b597211 */ /* 0x000fc400010f0eff */
[-C--:B------:R-:W-:Y:S01]  /*8a30*/  LEA.HI.X.SX32 R87, R93, R37.reuse, 0x1, P4 ;  /* 0x000000255d577211 */ /* 0x080fe200020f0eff */
[----:B------:R2:W-:Y:S01]  /*8a40*/  STG.E.U16 desc[UR14][R26.64], R13 ;  /* 0x0000000d1a007986 */ /* 0x0005e2000c10150e */
[----:B------:R-:W-:Y:S02]  /*8a50*/  LEA.HI.X.SX32 R43, R90, R37, 0x1, P5 ;  /* 0x000000255a2b7211 */ /* 0x000fe400028f0eff */
[----:B------:R-:W-:Y:S02]  /*8a60*/  PRMT R11, R18, 0x7632, R11 ;  /* 0x00007632120b7816 */ /* 0x000fe4000000000b */
[----:B------:R-:W-:Y:S02]  /*8a70*/  PRMT R37, R19, 0x7632, R37 ;  /* 0x0000763213257816 */ /* 0x000fe40000000025 */
[----:B------:R-:W-:Y:S01]  /*8a80*/  PRMT R8, R29, 0x7632, R8 ;  /* 0x000076321d087816 */ /* 0x000fe20000000008 */
[----:B------:R3:W-:Y:S01]  /*8a90*/  STG.E.U16 desc[UR14][R32.64], R11 ;  /* 0x0000000b20007986 */ /* 0x0007e2000c10150e */
[----:B------:R-:W-:-:S02]  /*8aa0*/  PRMT R10, R30, 0x7632, R10 ;  /* 0x000076321e0a7816 */ /* 0x000fc4000000000a */
[----:B-1----:R-:W-:Y:S01]  /*8ab0*/  PRMT R9, R31, 0x7632, R9 ;  /* 0x000076321f097816 */ /* 0x002fe20000000009 */
[----:B------:R1:W-:Y:S01]  /*8ac0*/  STG.E.U16 desc[UR14][R38.64], R37 ;  /* 0x0000002526007986 */ /* 0x0003e2000c10150e */
[----:B--2---:R-:W-:Y:S02]  /*8ad0*/  PRMT R27, R28, 0x7632, R27 ;  /* 0x000076321c1b7816 */ /* 0x004fe4000000001b */
[----:B0-----:R-:W-:Y:S01]  /*8ae0*/  PRMT R26, R5, 0x7632, R26 ;  /* 0x00007632051a7816 */ /* 0x001fe2000000001a */
[----:B------:R-:W-:Y:S04]  /*8af0*/  STG.E.U16 desc[UR14][R46.64], R28 ;  /* 0x0000001c2e007986 */ /* 0x000fe8000c10150e */
[----:B------:R0:W-:Y:S01]  /*8b00*/  STG.E.U16 desc[UR14][R34.64], R29 ;  /* 0x0000001d22007986 */ /* 0x0001e2000c10150e */
[----:B---3--:R-:W-:-:S03]  /*8b10*/  PRMT R11, R6, 0x7632, R11 ;  /* 0x00007632060b7816 */ /* 0x008fc6000000000b */
[----:B------:R-:W-:Y:S01]  /*8b20*/  STG.E.U16 desc[UR14][R48.64], R30 ;  /* 0x0000001e30007986 */ /* 0x000fe2000c10150e */
[----:B-1----:R-:W-:Y:S02]  /*8b30*/  PRMT R39, R22, 0x7632, R39 ;  /* 0x0000763216277816 */ /* 0x002fe40000000027 */
[----:B------:R-:W-:Y:S01]  /*8b40*/  PRMT R38, R23, 0x7632, R38 ;  /* 0x0000763217267816 */ /* 0x000fe20000000026 */
[----:B------:R-:W-:Y:S04]  /*8b50*/  STG.E.U16 desc[UR14][R50.64], R31 ;  /* 0x0000001f32007986 */ /* 0x000fe8000c10150e */
[----:B------:R-:W-:Y:S01]  /*8b60*/  STG.E.U16 desc[UR14][R54.64], R27 ;  /* 0x0000001b36007986 */ /* 0x000fe2000c10150e */
[----:B0-----:R-:W-:Y:S02]  /*8b70*/  PRMT R35, R20, 0x7632, R35 ;  /* 0x0000763214237816 */ /* 0x001fe40000000023 */
[----:B------:R-:W-:Y:S01]  /*8b80*/  PRMT R34, R21, 0x7632, R34 ;  /* 0x0000763215227816 */ /* 0x000fe20000000022 */
[----:B------:R-:W-:Y:S04]  /*8b90*/  STG.E.U16 desc[UR14][R56.64], R8 ;  /* 0x0000000838007986 */ /* 0x000fe8000c10150e */
[----:B------:R0:W-:Y:S04]  /*8ba0*/  STG.E.U16 desc[UR14][R58.64], R10 ;  /* 0x0000000a3a007986 */ /* 0x0001e8000c10150e */
[----:B------:R1:W-:Y:S04]  /*8bb0*/  STG.E.U16 desc[UR14][R60.64], R9 ;  /* 0x000000093c007986 */ /* 0x0003e8000c10150e */
[----:B------:R-:W-:Y:S04]  /*8bc0*/  STG.E.U16 desc[UR14][R62.64], R20 ;  /* 0x000000143e007986 */ /* 0x000fe8000c10150e */
[----:B------:R2:W-:Y:S01]  /*8bd0*/  STG.E.U16 desc[UR14][R64.64], R21 ;  /* 0x0000001540007986 */ /* 0x0005e2000c10150e */
[----:B0-----:R-:W-:-:S03]  /*8be0*/  PRMT R10, R4, 0x7632, R10 ;  /* 0x00007632040a7816 */ /* 0x001fc6000000000a */
[----:B------:R-:W-:Y:S01]  /*8bf0*/  STG.E.U16 desc[UR14][R66.64], R22 ;  /* 0x0000001642007986 */ /* 0x000fe2000c10150e */
[----:B-1----:R-:W0:Y:S03]  /*8c00*/  LDC.64 R8, c[0x0][0x3a0] ;  /* 0x0000e800ff087b82 */ /* 0x002e260000000a00 */
[----:B------:R-:W-:Y:S04]  /*8c10*/  STG.E.U16 desc[UR14][R72.64], R23 ;  /* 0x0000001748007986 */ /* 0x000fe8000c10150e */
[----:B------:R-:W-:Y:S01]  /*8c20*/  STG.E.U16 desc[UR14][R70.64], R35 ;  /* 0x0000002346007986 */ /* 0x000fe2000c10150e */
[----:B--2---:R-:W-:-:S03]  /*8c30*/  PRMT R21, R7, 0x7632, R21 ;  /* 0x0000763207157816 */ /* 0x004fc60000000015 */
[----:B------:R-:W-:Y:S04]  /*8c40*/  STG.E.U16 desc[UR14][R68.64], R34 ;  /* 0x0000002244007986 */ /* 0x000fe8000c10150e */
[----:B------:R-:W-:Y:S04]  /*8c50*/  STG.E.U16 desc[UR14][R78.64], R39 ;  /* 0x000000274e007986 */ /* 0x000fe8000c10150e */
[----:B------:R-:W-:Y:S04]  /*8c60*/  STG.E.U16 desc[UR14][R76.64], R38 ;  /* 0x000000264c007986 */ /* 0x000fe8000c10150e */
[----:B------:R1:W-:Y:S04]  /*8c70*/  STG.E.U16 desc[UR14][R74.64], R4 ;  /* 0x000000044a007986 */ /* 0x0003e8000c10150e */
[----:B------:R2:W-:Y:S04]  /*8c80*/  STG.E.U16 desc[UR14][R84.64], R5 ;  /* 0x0000000554007986 */ /* 0x0005e8000c10150e */
[----:B------:R3:W-:Y:S04]  /*8c90*/  STG.E.U16 desc[UR14][R82.64], R6 ;  /* 0x0000000652007986 */ /* 0x0007e8000c10150e */
[----:B------:R4:W-:Y:S01]  /*8ca0*/  STG.E.U16 desc[UR14][R80.64], R7 ;  /* 0x0000000750007986 */ /* 0x0009e2000c10150e */
[----:B-1----:R-:W-:-:S02]  /*8cb0*/  FSEL R4, R41, -INF , P0 ;  /* 0xff80000029047808 */ /* 0x002fc40000000000 */
[C---:B------:R-:W-:Y:S01]  /*8cc0*/  LOP3.LUT P0, RZ, R97.reuse, 0x100, RZ, 0xc0, !PT ;  /* 0x0000010061ff7812 */ /* 0x040fe2000780c0ff */
[----:B------:R1:W-:Y:S01]  /*8cd0*/  STG.E.U16 desc[UR14][R88.64], R10 ;  /* 0x0000000a58007986 */ /* 0x0003e2000c10150e */
[----:B--2---:R-:W-:Y:S01]  /*8ce0*/  FSEL R5, R44, -INF , P1 ;  /* 0xff8000002c057808 */ /* 0x004fe20000800000 */
[----:B------:R-:W-:Y:S01]  /*8cf0*/  FFMA R4, R4, 0.69314718246459960938, R3 ;  /* 0x3f31721804047823 */ /* 0x000fe20000000003 */
[----:B------:R-:W-:Y:S01]  /*8d00*/  IMAD.SHL.U32 R3, R96, 0x4, RZ ;  /* 0x0000000460037824 */ /* 0x000fe200078e00ff */
[----:B------:R1:W-:Y:S01]  /*8d10*/  STG.E.U16 desc[UR14][R52.64], R26 ;  /* 0x0000001a34007986 */ /* 0x0003e2000c10150e */
[----:B---3--:R-:W-:Y:S02]  /*8d20*/  IMAD.SHL.U32 R6, R97, 0x2, RZ ;  /* 0x0000000261067824 */ /* 0x008fe400078e00ff */
[----:B------:R-:W-:Y:S01]  /*8d30*/  FFMA R5, R5, 0.69314718246459960938, R2 ;  /* 0x3f31721805057823 */ /* 0x000fe20000000002 */
[----:B------:R1:W-:Y:S01]  /*8d40*/  STG.E.U16 desc[UR14][R86.64], R11 ;  /* 0x0000000b56007986 */ /* 0x0003e2000c10150e */
[----:B0-----:R-:W-:-:S02]  /*8d50*/  IADD3 R2, P1, P2, R3, UR6, R8 ;  /* 0x0000000603027c10 */ /* 0x001fc4000fa3e008 */
[----:B----4-:R-:W-:Y:S01]  /*8d60*/  LOP3.LUT R7, R6, 0x3f8, RZ, 0xc0, !PT ;  /* 0x000003f806077812 */ /* 0x010fe200078ec0ff */
[----:B------:R1:W-:Y:S01]  /*8d70*/  STG.E.U16 desc[UR14][R42.64], R21 ;  /* 0x000000152a007986 */ /* 0x0003e2000c10150e */
[----:B------:R-:W-:Y:S01]  /*8d80*/  IMAD.HI R6, R96, 0x4, RZ ;  /* 0x0000000460067827 */ /* 0x000fe200078e02ff */
[----:B------:R-:W-:Y:S04]  /*8d90*/  BAR.SYNC.DEFER_BLOCKING 0x0 ;  /* 0x0000000000007b1d */ /* 0x000fe80000010000 */
[----:B------:R-:W-:Y:S02]  /*8da0*/  IADD3.X R3, PT, PT, R6, UR5, R9, P1, P2 ;  /* 0x0000000506037c10 */ /* 0x000fe40008fe4409 */
[----:B------:R1:W-:Y:S02]  /*8db0*/  STS.64 [R7+UR8], R4 ;  /* 0x0000000407007988 */ /* 0x0003e40008000a08 */
[----:B------:R-:W-:Y:S06]  /*8dc0*/  BAR.SYNC.DEFER_BLOCKING 0x0 ;  /* 0x0000000000007b1d */ /* 0x000fec0000010000 */
[----:B------:R-:W-:Y:S05]  /*8dd0*/  @P0 EXIT ;  /* 0x000000000000094d */ /* 0x000fea0003800000 */
[----:B-1----:R-:W0:Y:S04]  /*8de0*/  LDS R5, [R0] ;  /* 0x0000000000057984 */ /* 0x002e280000000800 */
[----:B0-----:R-:W-:Y:S01]  /*8df0*/  STG.E desc[UR14][R2.64], R5 ;  /* 0x0000000502007986 */ /* 0x001fe2000c10190e */
[----:B------:R-:W-:Y:S05]  /*8e00*/  EXIT ;  /* 0x000000000000794d */ /* 0x000fea0003800000 */
.L_x_2:
[----:B------:R-:W-:-:S00]  /*8e10*/  BRA `(.L_x_2) ;  /* 0xfffffffc00fc7947 */ /* 0x000fc0000383ffff */
[----:B------:R-:W-:-:S00]  /*8e20*/  NOP ;  /* 0x0000000000007918 */ /* 0x000fc00000000000 */
        /* <DEDUP_REMOVED lines=13> */
.L_x_3:


//--------------------- .nv.global.init           --------------------------
	.section	.nv.global.init,"aw",@progbits
.nv.global.init:
	.type		_$_str,@object
	.size		_$_str,(.L_0 - _$_str)
_$_str:
        /*0000*/ 	.byte	0x5f, 0x5f, 0x43, 0x55, 0x44, 0x41, 0x5f, 0x46, 0x54, 0x5a, 0x00
.L_0:


//--------------------- .nv.shared.attn_fwd       --------------------------
	.section	.nv.shared.attn_fwd,"aw",@nobits
	.sectionflags	@""
	.align	16
	.zero		1024


//--------------------- .nv.shared.reserved.0     --------------------------
	.section	.nv.shared.reserved.0,"aw",@nobits
	.weak		__nv_reservedSMEM_offset_0_alias
	.size		__nv_reservedSMEM_offset_0_alias, 0, 64
	.other		__nv_reservedSMEM_offset_0_alias,@"STO_CUDA_RESERVED_SHARED STV_DEFAULT"
__nv_reservedSMEM_offset_0_alias:
	.zero		0
	.zero		64


//--------------------- .nv.constant0.attn_fwd    --------------------------
	.section	.nv.constant0.attn_fwd,"a",@progbits
	.sectionflags	@""
	.align	4
.nv.constant0.attn_fwd:
	.zero		1032


//--------------------- SYMBOLS --------------------------

	.type		.nv.reservedSmem.offset0,@object
	.size		.nv.reservedSmem.offset0,0x4
	.type		.nv.reservedSmem.cap,@object
	.size		.nv.reservedSmem.cap,0x4
